//
// Generated by NVIDIA NVVM Compiler
//
// Compiler Build ID: CL-36424714
// Cuda compilation tools, release 13.0, V13.0.88
// Based on NVVM 20.0.0
//

.version 9.0
.target sm_100
.address_size 64

	// .globl	_Z17setNegativeToZeroPfii
.extern .shared .align 16 .b8 sharedData[];
.extern .shared .align 16 .b8 sharedNumDen[];

.visible .entry _Z17setNegativeToZeroPfii(
	.param .u64 .ptr .align 1 _Z17setNegativeToZeroPfii_param_0,
	.param .u32 _Z17setNegativeToZeroPfii_param_1,
	.param .u32 _Z17setNegativeToZeroPfii_param_2
)
{
	.reg .pred 	%p<3>;
	.reg .b32 	%r<8>;
	.reg .b32 	%f<3>;
	.reg .b64 	%rd<5>;

	ld.param.u64 	%rd1, [_Z17setNegativeToZeroPfii_param_0];
	ld.param.u32 	%r2, [_Z17setNegativeToZeroPfii_param_1];
	ld.param.u32 	%r3, [_Z17setNegativeToZeroPfii_param_2];
	mov.u32 	%r4, %ctaid.x;
	mov.u32 	%r5, %ntid.x;
	mov.u32 	%r6, %tid.x;
	mad.lo.s32 	%r1, %r4, %r5, %r6;
	mul.lo.s32 	%r7, %r3, %r2;
	setp.ge.s32 	%p1, %r1, %r7;
	@%p1 bra 	$L__BB0_2;
	cvta.to.global.u64 	%rd2, %rd1;
	mul.wide.s32 	%rd3, %r1, 4;
	add.s64 	%rd4, %rd2, %rd3;
	ld.global.f32 	%f1, [%rd4];
	setp.lt.f32 	%p2, %f1, 0f00000000;
	selp.f32 	%f2, 0f00000000, %f1, %p2;
	st.global.f32 	[%rd4], %f2;
$L__BB0_2:
	ret;

}
	// .globl	_Z16findMaxAndAssignPfS_iii
.visible .entry _Z16findMaxAndAssignPfS_iii(
	.param .u64 .ptr .align 1 _Z16findMaxAndAssignPfS_iii_param_0,
	.param .u64 .ptr .align 1 _Z16findMaxAndAssignPfS_iii_param_1,
	.param .u32 _Z16findMaxAndAssignPfS_iii_param_2,
	.param .u32 _Z16findMaxAndAssignPfS_iii_param_3,
	.param .u32 _Z16findMaxAndAssignPfS_iii_param_4
)
{
	.reg .pred 	%p<6>;
	.reg .b32 	%r<23>;
	.reg .b32 	%f<7>;
	.reg .b64 	%rd<9>;

	ld.param.u64 	%rd1, [_Z16findMaxAndAssignPfS_iii_param_0];
	ld.param.u64 	%rd2, [_Z16findMaxAndAssignPfS_iii_param_1];
	ld.param.u32 	%r9, [_Z16findMaxAndAssignPfS_iii_param_2];
	ld.param.u32 	%r10, [_Z16findMaxAndAssignPfS_iii_param_3];
	ld.param.u32 	%r8, [_Z16findMaxAndAssignPfS_iii_param_4];
	mov.u32 	%r1, %ctaid.x;
	mov.u32 	%r22, %ntid.x;
	mov.u32 	%r3, %tid.x;
	mad.lo.s32 	%r4, %r1, %r22, %r3;
	mul.lo.s32 	%r11, %r10, %r9;
	shr.s32 	%r12, %r11, 31;
	shr.u32 	%r13, %r12, 22;
	add.s32 	%r14, %r11, %r13;
	shr.s32 	%r15, %r14, 10;
	cvt.rn.f32.s32 	%f1, %r15;
	setp.ge.s32 	%p1, %r4, %r11;
	@%p1 bra 	$L__BB1_7;
	cvta.to.global.u64 	%rd3, %rd1;
	mul.wide.s32 	%rd4, %r4, 4;
	add.s64 	%rd5, %rd3, %rd4;
	ld.global.f32 	%f2, [%rd5];
	shl.b32 	%r16, %r3, 2;
	mov.u32 	%r17, sharedData;
	add.s32 	%r5, %r17, %r16;
	st.shared.f32 	[%r5], %f2;
	setp.lt.u32 	%p2, %r22, 2;
	@%p2 bra 	$L__BB1_5;
$L__BB1_2:
	shr.u32 	%r7, %r22, 1;
	bar.sync 	0;
	setp.ge.u32 	%p3, %r3, %r7;
	@%p3 bra 	$L__BB1_4;
	ld.shared.f32 	%f3, [%r5];
	shl.b32 	%r18, %r7, 2;
	add.s32 	%r19, %r5, %r18;
	ld.shared.f32 	%f4, [%r19];
	max.f32 	%f5, %f3, %f4;
	st.shared.f32 	[%r5], %f5;
$L__BB1_4:
	setp.gt.u32 	%p4, %r22, 3;
	mov.u32 	%r22, %r7;
	@%p4 bra 	$L__BB1_2;
$L__BB1_5:
	setp.ne.s32 	%p5, %r3, 0;
	@%p5 bra 	$L__BB1_7;
	ld.shared.f32 	%f6, [sharedData];
	cvt.rzi.s32.f32 	%r20, %f1;
	mad.lo.s32 	%r21, %r20, %r8, %r1;
	cvta.to.global.u64 	%rd6, %rd2;
	mul.wide.s32 	%rd7, %r21, 4;
	add.s64 	%rd8, %rd6, %rd7;
	st.global.f32 	[%rd8], %f6;
$L__BB1_7:
	ret;

}
	// .globl	_Z13normalisationPfS_i
.visible .entry _Z13normalisationPfS_i(
	.param .u64 .ptr .align 1 _Z13normalisationPfS_i_param_0,
	.param .u64 .ptr .align 1 _Z13normalisationPfS_i_param_1,
	.param .u32 _Z13normalisationPfS_i_param_2
)
{
	.reg .pred 	%p<4>;
	.reg .b32 	%r<6>;
	.reg .b32 	%f<4>;
	.reg .b64 	%rd<7>;

	ld.param.u64 	%rd1, [_Z13normalisationPfS_i_param_0];
	ld.param.u64 	%rd2, [_Z13normalisationPfS_i_param_1];
	ld.param.u32 	%r2, [_Z13normalisationPfS_i_param_2];
	cvta.to.global.u64 	%rd3, %rd2;
	mov.u32 	%r3, %ntid.x;
	mov.u32 	%r4, %ctaid.x;
	mov.u32 	%r5, %tid.x;
	mad.lo.s32 	%r1, %r3, %r4, %r5;
	ld.global.f32 	%f1, [%rd3];
	setp.eq.f32 	%p1, %f1, 0f00000000;
	setp.ge.s32 	%p2, %r1, %r2;
	or.pred  	%p3, %p2, %p1;
	@%p3 bra 	$L__BB2_2;
	cvta.to.global.u64 	%rd4, %rd1;
	mul.wide.s32 	%rd5, %r1, 4;
	add.s64 	%rd6, %rd4, %rd5;
	ld.global.f32 	%f2, [%rd6];
	div.rn.f32 	%f3, %f2, %f1;
	st.global.f32 	[%rd6], %f3;
$L__BB2_2:
	ret;

}
	// .globl	_Z5splitPfS_S_iiii
.visible .entry _Z5splitPfS_S_iiii(
	.param .u64 .ptr .align 1 _Z5splitPfS_S_iiii_param_0,
	.param .u64 .ptr .align 1 _Z5splitPfS_S_iiii_param_1,
	.param .u64 .ptr .align 1 _Z5splitPfS_S_iiii_param_2,
	.param .u32 _Z5splitPfS_S_iiii_param_3,
	.param .u32 _Z5splitPfS_S_iiii_param_4,
	.param .u32 _Z5splitPfS_S_iiii_param_5,
	.param .u32 _Z5splitPfS_S_iiii_param_6
)
{
	.reg .pred 	%p<37>;
	.reg .b32 	%r<76>;
	.reg .b32 	%f<119>;
	.reg .b64 	%rd<12>;

	ld.param.u64 	%rd3, [_Z5splitPfS_S_iiii_param_0];
	ld.param.u64 	%rd4, [_Z5splitPfS_S_iiii_param_1];
	ld.param.u64 	%rd5, [_Z5splitPfS_S_iiii_param_2];
	ld.param.u32 	%r33, [_Z5splitPfS_S_iiii_param_4];
	ld.param.u32 	%r34, [_Z5splitPfS_S_iiii_param_5];
	ld.param.u32 	%r35, [_Z5splitPfS_S_iiii_param_6];
	mov.u32 	%r1, %ctaid.x;
	mov.u32 	%r2, %tid.x;
	div.s32 	%r36, %r1, %r35;
	cvt.rn.f32.s32 	%f1, %r36;
	cvt.rn.f32.u32 	%f40, %r1;
	cvt.rn.f32.s32 	%f41, %r35;
	abs.f32 	%f2, %f41;
	abs.f32 	%f115, %f40;
	setp.lt.f32 	%p1, %f115, %f2;
	@%p1 bra 	$L__BB3_12;
	mul.f32 	%f4, %f2, 0f4B000000;
	setp.gtu.f32 	%p2, %f115, %f4;
	@%p2 bra 	$L__BB3_8;
	div.approx.f32 	%f42, %f115, %f2;
	cvt.rzi.f32.f32 	%f113, %f42;
	neg.f32 	%f6, %f2;
	fma.rn.f32 	%f7, %f6, %f113, %f115;
	mov.b32 	%r3, %f7;
	mov.b32 	%r37, %f2;
	setp.lt.u32 	%p3, %r3, %r37;
	@%p3 bra 	$L__BB3_7;
	setp.lt.u32 	%p4, %r3, -2147483647;
	@%p4 bra 	$L__BB3_5;
	add.f32 	%f47, %f113, 0fBF800000;
	setp.lt.f32 	%p7, %f7, %f6;
	add.f32 	%f48, %f47, 0fBF800000;
	selp.f32 	%f113, %f48, %f47, %p7;
	bra.uni 	$L__BB3_7;
$L__BB3_5:
	add.f32 	%f113, %f113, 0f3F800000;
	add.f32 	%f43, %f2, %f2;
	setp.ltu.f32 	%p5, %f7, %f43;
	@%p5 bra 	$L__BB3_7;
	add.f32 	%f44, %f113, 0f3F800000;
	fma.rn.f32 	%f45, %f2, 0fC0400000, %f7;
	setp.ge.f32 	%p6, %f45, 0f00000000;
	add.f32 	%f46, %f44, 0f3F800000;
	selp.f32 	%f113, %f46, %f44, %p6;
$L__BB3_7:
	fma.rn.f32 	%f115, %f6, %f113, %f115;
	bra.uni 	$L__BB3_12;
$L__BB3_8:
	mov.b32 	%r4, %f115;
	mov.b32 	%r38, %f4;
	and.b32  	%r5, %r38, -8388608;
	and.b32  	%r39, %r4, 8388607;
	or.b32  	%r70, %r39, 1065353216;
	and.b32  	%r40, %r38, 8388607;
	or.b32  	%r7, %r40, 1065353216;
	mov.b32 	%f114, %r70;
	sub.s32 	%r41, %r4, %r5;
	add.s32 	%r42, %r41, 192937984;
	and.b32  	%r71, %r42, -8388608;
	setp.eq.s32 	%p8, %r71, 0;
	@%p8 bra 	$L__BB3_11;
	mov.b32 	%f49, %r7;
	rcp.approx.ftz.f32 	%f14, %f49;
	neg.f32 	%f15, %f49;
$L__BB3_10:
	min.u32 	%r43, %r71, 192937984;
	add.s32 	%r44, %r70, %r43;
	mov.b32 	%f50, %r44;
	mul.f32 	%f51, %f14, %f50;
	fma.rn.f32 	%f52, %f15, %f51, %f50;
	fma.rn.f32 	%f53, %f52, %f14, %f51;
	fma.rn.f32 	%f54, %f15, %f53, %f50;
	fma.rz.f32 	%f55, %f54, %f14, %f53;
	cvt.rzi.f32.f32 	%f56, %f55;
	fma.rn.f32 	%f114, %f15, %f56, %f50;
	sub.s32 	%r71, %r71, %r43;
	mov.b32 	%r70, %f114;
	setp.ne.s32 	%p9, %r71, 0;
	setp.ne.s32 	%p10, %r70, 0;
	and.pred  	%p11, %p9, %p10;
	@%p11 bra 	$L__BB3_10;
$L__BB3_11:
	mov.b32 	%f58, %r5;
	setp.leu.f32 	%p12, %f2, 0f00000000;
	setp.gt.u32 	%p13, %r4, 2139095039;
	selp.f32 	%f59, 0f7FFFFFFF, %f58, %p12;
	selp.f32 	%f60, 0f7FFFFFFF, %f59, %p13;
	mul.f32 	%f61, %f114, 0f34000000;
	mul.f32 	%f115, %f60, %f61;
$L__BB3_12:
	mul.lo.s32 	%r13, %r33, %r33;
	shr.u32 	%r45, %r13, 10;
	cvt.rn.f32.u32 	%f62, %r45;
	cvt.rzi.s32.f32 	%r14, %f62;
	setp.lt.s32 	%p14, %r14, 1;
	shl.b32 	%r46, %r2, 2;
	mov.u32 	%r47, sharedNumDen;
	add.s32 	%r15, %r47, %r46;
	@%p14 bra 	$L__BB3_30;
	abs.f32 	%f63, %f115;
	abs.f32 	%f64, %f115;
	setp.nan.f32 	%p15, %f64, %f64;
	selp.f32 	%f65, %f115, %f63, %p15;
	cvt.rzi.s32.f32 	%r49, %f65;
	mul.lo.s32 	%r16, %r14, %r2;
	cvt.rn.f32.s32 	%f66, %r33;
	abs.f32 	%f20, %f66;
	mul.f32 	%f21, %f20, 0f4B000000;
	neg.f32 	%f22, %f20;
	add.f32 	%f23, %f20, %f20;
	mov.b32 	%r50, %f21;
	and.b32  	%r17, %r50, -8388608;
	and.b32  	%r51, %r50, 8388607;
	or.b32  	%r52, %r51, 1065353216;
	mov.b32 	%f67, %r52;
	rcp.approx.ftz.f32 	%f24, %f67;
	neg.f32 	%f25, %f67;
	cvt.rzi.s32.f32 	%r53, %f1;
	mul.lo.s32 	%r18, %r53, %r33;
	mul.lo.s32 	%r19, %r49, %r33;
	cvta.to.global.u64 	%rd1, %rd3;
	cvta.to.global.u64 	%rd2, %rd4;
	mov.b32 	%r72, 1;
$L__BB3_14:
	setp.ge.s32 	%p16, %r16, %r13;
	@%p16 bra 	$L__BB3_29;
	setp.ne.s32 	%p17, %r72, 1;
	@%p17 bra 	$L__BB3_17;
	mov.b32 	%r54, 0;
	st.shared.u32 	[%r15], %r54;
	st.shared.u32 	[%r15+4096], %r54;
$L__BB3_17:
	mul.lo.s32 	%r55, %r72, %r2;
	div.s32 	%r56, %r55, %r33;
	cvt.rn.f32.s32 	%f26, %r56;
	cvt.rn.f32.u32 	%f68, %r55;
	abs.f32 	%f118, %f68;
	setp.lt.f32 	%p18, %f118, %f20;
	@%p18 bra 	$L__BB3_28;
	setp.gtu.f32 	%p19, %f118, %f21;
	@%p19 bra 	$L__BB3_25;
	div.approx.f32 	%f69, %f118, %f20;
	cvt.rzi.f32.f32 	%f116, %f69;
	fma.rn.f32 	%f29, %f22, %f116, %f118;
	mov.b32 	%r21, %f29;
	mov.b32 	%r57, %f20;
	setp.lt.u32 	%p20, %r21, %r57;
	@%p20 bra 	$L__BB3_24;
	setp.lt.u32 	%p21, %r21, -2147483647;
	@%p21 bra 	$L__BB3_22;
	add.f32 	%f73, %f116, 0fBF800000;
	setp.lt.f32 	%p24, %f29, %f22;
	add.f32 	%f74, %f73, 0fBF800000;
	selp.f32 	%f116, %f74, %f73, %p24;
	bra.uni 	$L__BB3_24;
$L__BB3_22:
	add.f32 	%f116, %f116, 0f3F800000;
	setp.ltu.f32 	%p22, %f29, %f23;
	@%p22 bra 	$L__BB3_24;
	add.f32 	%f70, %f116, 0f3F800000;
	fma.rn.f32 	%f71, %f20, 0fC0400000, %f29;
	setp.ge.f32 	%p23, %f71, 0f00000000;
	add.f32 	%f72, %f70, 0f3F800000;
	selp.f32 	%f116, %f72, %f70, %p23;
$L__BB3_24:
	fma.rn.f32 	%f118, %f22, %f116, %f118;
	bra.uni 	$L__BB3_28;
$L__BB3_25:
	mov.b32 	%r22, %f118;
	and.b32  	%r58, %r22, 8388607;
	or.b32  	%r73, %r58, 1065353216;
	mov.b32 	%f117, %r73;
	sub.s32 	%r59, %r22, %r17;
	and.b32  	%r60, %r59, -8388608;
	add.s32 	%r74, %r60, 192937984;
	setp.eq.s32 	%p25, %r74, 0;
	@%p25 bra 	$L__BB3_27;
$L__BB3_26:
	min.u32 	%r61, %r74, 192937984;
	add.s32 	%r62, %r73, %r61;
	mov.b32 	%f75, %r62;
	mul.f32 	%f76, %f24, %f75;
	fma.rn.f32 	%f77, %f25, %f76, %f75;
	fma.rn.f32 	%f78, %f77, %f24, %f76;
	fma.rn.f32 	%f79, %f25, %f78, %f75;
	fma.rz.f32 	%f80, %f79, %f24, %f78;
	cvt.rzi.f32.f32 	%f81, %f80;
	fma.rn.f32 	%f117, %f25, %f81, %f75;
	sub.s32 	%r74, %r74, %r61;
	mov.b32 	%r73, %f117;
	setp.ne.s32 	%p26, %r74, 0;
	setp.ne.s32 	%p27, %r73, 0;
	and.pred  	%p28, %p26, %p27;
	@%p28 bra 	$L__BB3_26;
$L__BB3_27:
	setp.leu.f32 	%p29, %f20, 0f00000000;
	setp.gt.u32 	%p30, %r22, 2139095039;
	mov.b32 	%f83, %r17;
	selp.f32 	%f84, 0f7FFFFFFF, %f83, %p30;
	selp.f32 	%f85, 0f7FFFFFFF, %f84, %p29;
	mul.f32 	%f86, %f117, 0f34000000;
	mul.f32 	%f118, %f85, %f86;
$L__BB3_28:
	abs.f32 	%f87, %f118;
	setp.nan.f32 	%p31, %f87, %f87;
	abs.f32 	%f88, %f118;
	selp.f32 	%f89, %f118, %f88, %p31;
	cvt.rzi.s32.f32 	%r63, %f89;
	cvt.rzi.s32.f32 	%r64, %f26;
	add.s32 	%r65, %r64, %r18;
	mad.lo.s32 	%r66, %r65, %r34, %r19;
	add.s32 	%r67, %r66, %r63;
	mul.wide.s32 	%rd6, %r67, 4;
	add.s64 	%rd7, %rd1, %rd6;
	ld.global.f32 	%f90, [%rd7];
	add.s64 	%rd8, %rd2, %rd6;
	ld.global.f32 	%f91, [%rd8];
	add.f32 	%f92, %f90, %f91;
	sub.f32 	%f93, %f90, %f91;
	ld.shared.f32 	%f94, [%r15];
	mul.f32 	%f95, %f92, %f93;
	abs.f32 	%f96, %f95;
	add.f32 	%f97, %f94, %f96;
	st.shared.f32 	[%r15], %f97;
	ld.shared.f32 	%f98, [%r15+4096];
	add.f32 	%f99, %f98, %f90;
	add.f32 	%f100, %f99, %f91;
	st.shared.f32 	[%r15+4096], %f100;
$L__BB3_29:
	add.s32 	%r29, %r72, 1;
	setp.ne.s32 	%p32, %r72, %r14;
	mov.u32 	%r72, %r29;
	@%p32 bra 	$L__BB3_14;
$L__BB3_30:
	mov.u32 	%r75, %ntid.x;
	setp.lt.u32 	%p33, %r75, 2;
	@%p33 bra 	$L__BB3_34;
$L__BB3_31:
	shr.u32 	%r32, %r75, 1;
	bar.sync 	0;
	setp.ge.u32 	%p34, %r2, %r32;
	@%p34 bra 	$L__BB3_33;
	shl.b32 	%r68, %r32, 2;
	add.s32 	%r69, %r15, %r68;
	ld.shared.f32 	%f101, [%r69];
	ld.shared.f32 	%f102, [%r15];
	add.f32 	%f103, %f101, %f102;
	st.shared.f32 	[%r15], %f103;
	ld.shared.f32 	%f104, [%r69+4096];
	ld.shared.f32 	%f105, [%r15+4096];
	add.f32 	%f106, %f104, %f105;
	st.shared.f32 	[%r15+4096], %f106;
$L__BB3_33:
	setp.gt.u32 	%p35, %r75, 3;
	mov.u32 	%r75, %r32;
	@%p35 bra 	$L__BB3_31;
$L__BB3_34:
	setp.ne.s32 	%p36, %r2, 0;
	@%p36 bra 	$L__BB3_36;
	ld.shared.f32 	%f107, [sharedNumDen];
	ld.shared.f32 	%f108, [sharedNumDen+4096];
	add.f32 	%f109, %f108, 0f38D1B717;
	div.rn.f32 	%f110, %f107, %f109;
	mov.f32 	%f111, 0f3F800000;
	sub.f32 	%f112, %f111, %f110;
	cvta.to.global.u64 	%rd9, %rd5;
	mul.wide.u32 	%rd10, %r1, 4;
	add.s64 	%rd11, %rd9, %rd10;
	st.global.f32 	[%rd11], %f112;
$L__BB3_36:
	ret;

}


// ===== COMPILED SASS (sm_100) =====

	.target	sm_100

	.elftype	@"ET_EXEC"


//--------------------- .note.nv.tkinfo           --------------------------
	.section	.note.nv.tkinfo,"",@"SHT_NOTE"
	.sectionflags	@"SHF_NOTE_NV_TKINFO"
	.tkinfo
        /*0018*/ 	.word	0x00000002
        /*0030*/ 	.string	""
        /*0030*/ 	.string	"ptxas"
        /*0030*/ 	.string	"Cuda compilation tools, release 13.0, V13.0.88"
        /*0030*/ 	.string	"Build cuda_13.0.r13.0/compiler.36424714_0"
        /*0030*/ 	.string	"-arch sm_100 -m 64 "



//--------------------- .note.nv.cuinfo           --------------------------
	.section	.note.nv.cuinfo,"",@"SHT_NOTE"
	.sectionflags	@"SHF_NOTE_NV_CUINFO"
        /*0018*/ 	.short	0x0002
        /*001a*/ 	.short	0x0064
        /*001c*/ 	.short	0x0082
	.zero		2


//--------------------- .nv.info                  --------------------------
	.section	.nv.info,"",@"SHT_CUDA_INFO"
	.align	4


	//----- nvinfo : EIATTR_REGCOUNT
	.align		4
        /*0000*/ 	.byte	0x04, 0x2f
        /*0002*/ 	.short	(.L_1 - .L_0)
	.align		4
.L_0:
        /*0004*/ 	.word	index@(_Z17setNegativeToZeroPfii)
        /*0008*/ 	.word	0x00000008


	//----- nvinfo : EIATTR_FRAME_SIZE
	.align		4
.L_1:
        /*000c*/ 	.byte	0x04, 0x11
        /*000e*/ 	.short	(.L_3 - .L_2)
	.align		4
.L_2:
        /*0010*/ 	.word	index@(_Z17setNegativeToZeroPfii)
        /*0014*/ 	.word	0x00000000


	//----- nvinfo : EIATTR_REGCOUNT
	.align		4
.L_3:
        /*0018*/ 	.byte	0x04, 0x2f
        /*001a*/ 	.short	(.L_5 - .L_4)
	.align		4
.L_4:
        /*001c*/ 	.word	index@(_Z16findMaxAndAssignPfS_iii)
        /*0020*/ 	.word	0x0000000a


	//----- nvinfo : EIATTR_FRAME_SIZE
	.align		4
.L_5:
        /*0024*/ 	.byte	0x04, 0x11
        /*0026*/ 	.short	(.L_7 - .L_6)
	.align		4
.L_6:
        /*0028*/ 	.word	index@(_Z16findMaxAndAssignPfS_iii)
        /*002c*/ 	.word	0x00000000


	//----- nvinfo : EIATTR_REGCOUNT
	.align		4
.L_7:
        /*0030*/ 	.byte	0x04, 0x2f
        /*0032*/ 	.short	(.L_9 - .L_8)
	.align		4
.L_8:
        /*0034*/ 	.word	index@(_Z13normalisationPfS_i)
        /*0038*/ 	.word	0x00000010


	//----- nvinfo : EIATTR_FRAME_SIZE
	.align		4
.L_9:
        /*003c*/ 	.byte	0x04, 0x11
        /*003e*/ 	.short	(.L_11 - .L_10)
	.align		4
.L_10:
        /*0040*/ 	.word	index@($__internal_1_$__cuda_sm3x_div_rn_noftz_f32_slowpath)
        /*0044*/ 	.word	0x00000000


	//----- nvinfo : EIATTR_FRAME_SIZE
	.align		4
.L_11:
        /*0048*/ 	.byte	0x04, 0x11
        /*004a*/ 	.short	(.L_13 - .L_12)
	.align		4
.L_12:
        /*004c*/ 	.word	index@(_Z13normalisationPfS_i)
        /*0050*/ 	.word	0x00000000


	//----- nvinfo : EIATTR_REGCOUNT
	.align		4
.L_13:
        /*0054*/ 	.byte	0x04, 0x2f
        /*0056*/ 	.short	(.L_15 - .L_14)
	.align		4
.L_14:
        /*0058*/ 	.word	index@(_Z5splitPfS_S_iiii)
        /*005c*/ 	.word	0x0000001b


	//----- nvinfo : EIATTR_FRAME_SIZE
	.align		4
.L_15:
        /*0060*/ 	.byte	0x04, 0x11
        /*0062*/ 	.short	(.L_17 - .L_16)
	.align		4
.L_16:
        /*0064*/ 	.word	index@($__internal_0_$__cuda_sm3x_div_rn_noftz_f32_slowpath)
        /*0068*/ 	.word	0x00000000


	//----- nvinfo : EIATTR_FRAME_SIZE
	.align		4
.L_17:
        /*006c*/ 	.byte	0x04, 0x11
        /*006e*/ 	.short	(.L_19 - .L_18)
	.align		4
.L_18:
        /*0070*/ 	.word	index@(_Z5splitPfS_S_iiii)
        /*0074*/ 	.word	0x00000000


	//----- nvinfo : EIATTR_MIN_STACK_SIZE
	.align		4
.L_19:
        /*0078*/ 	.byte	0x04, 0x12
        /*007a*/ 	.short	(.L_21 - .L_20)
	.align		4
.L_20:
        /*007c*/ 	.word	index@(_Z5splitPfS_S_iiii)
        /*0080*/ 	.word	0x00000000


	//----- nvinfo : EIATTR_MIN_STACK_SIZE
	.align		4
.L_21:
        /*0084*/ 	.byte	0x04, 0x12
        /*0086*/ 	.short	(.L_23 - .L_22)
	.align		4
.L_22:
        /*0088*/ 	.word	index@(_Z13normalisationPfS_i)
        /*008c*/ 	.word	0x00000000


	//----- nvinfo : EIATTR_MIN_STACK_SIZE
	.align		4
.L_23:
        /*0090*/ 	.byte	0x04, 0x12
        /*0092*/ 	.short	(.L_25 - .L_24)
	.align		4
.L_24:
        /*0094*/ 	.word	index@(_Z16findMaxAndAssignPfS_iii)
        /*0098*/ 	.word	0x00000000


	//----- nvinfo : EIATTR_MIN_STACK_SIZE
	.align		4
.L_25:
        /*009c*/ 	.byte	0x04, 0x12
        /*009e*/ 	.short	(.L_27 - .L_26)
	.align		4
.L_26:
        /*00a0*/ 	.word	index@(_Z17setNegativeToZeroPfii)
        /*00a4*/ 	.word	0x00000000
.L_27:


//--------------------- .nv.compat                --------------------------
	.section	.nv.compat,"",@"SHT_CUDA_COMPAT_INFO"
	.align	4
        /*0000*/ 	.byte	0x02, 0x09, 0x00, 0x00, 0x02, 0x02, 0x01, 0x00, 0x02, 0x05, 0x05, 0x00, 0x03, 0x07, 0x01, 0x01
        /*0010*/ 	.byte	0x02, 0x03, 0x00, 0x00, 0x02, 0x06, 0x01, 0x00, 0x04, 0x0b, 0x08, 0x00, 0x01, 0x00, 0x00, 0x00
        /*0020*/ 	.byte	0x00, 0x00, 0x00, 0x00


//--------------------- .nv.info._Z5splitPfS_S_iiii --------------------------
	.section	.nv.info._Z5splitPfS_S_iiii,"",@"SHT_CUDA_INFO"
	.sectionflags	@""
	.align	4


	//----- nvinfo : EIATTR_CUDA_API_VERSION
	.align		4
        /*0000*/ 	.byte	0x04, 0x37
        /*0002*/ 	.short	(.L_29 - .L_28)
.L_28:
        /*0004*/ 	.word	0x00000082


	//----- nvinfo : EIATTR_KPARAM_INFO
	.align		4
.L_29:
        /*0008*/ 	.byte	0x04, 0x17
        /*000a*/ 	.short	(.L_31 - .L_30)
.L_30:
        /*000c*/ 	.word	0x00000000
        /*0010*/ 	.short	0x0006
        /*0012*/ 	.short	0x0024
        /*0014*/ 	.byte	0x00, 0xf0, 0x11, 0x00


	//----- nvinfo : EIATTR_KPARAM_INFO
	.align		4
.L_31:
        /*0018*/ 	.byte	0x04, 0x17
        /*001a*/ 	.short	(.L_33 - .L_32)
.L_32:
        /*001c*/ 	.word	0x00000000
        /*0020*/ 	.short	0x0005
        /*0022*/ 	.short	0x0020
        /*0024*/ 	.byte	0x00, 0xf0, 0x11, 0x00


	//----- nvinfo : EIATTR_KPARAM_INFO
	.align		4
.L_33:
        /*0028*/ 	.byte	0x04, 0x17
        /*002a*/ 	.short	(.L_35 - .L_34)
.L_34:
        /*002c*/ 	.word	0x00000000
        /*0030*/ 	.short	0x0004
        /*0032*/ 	.short	0x001c
        /*0034*/ 	.byte	0x00, 0xf0, 0x11, 0x00


	//----- nvinfo : EIATTR_KPARAM_INFO
	.align		4
.L_35:
        /*0038*/ 	.byte	0x04, 0x17
        /*003a*/ 	.short	(.L_37 - .L_36)
.L_36:
        /*003c*/ 	.word	0x00000000
        /*0040*/ 	.short	0x0003
        /*0042*/ 	.short	0x0018
        /*0044*/ 	.byte	0x00, 0xf0, 0x11, 0x00


	//----- nvinfo : EIATTR_KPARAM_INFO
	.align		4
.L_37:
        /*0048*/ 	.byte	0x04, 0x17
        /*004a*/ 	.short	(.L_39 - .L_38)
.L_38:
        /*004c*/ 	.word	0x00000000
        /*0050*/ 	.short	0x0002
        /*0052*/ 	.short	0x0010
        /*0054*/ 	.byte	0x00, 0xf5, 0x21, 0x00


	//----- nvinfo : EIATTR_KPARAM_INFO
	.align		4
.L_39:
        /*0058*/ 	.byte	0x04, 0x17
        /*005a*/ 	.short	(.L_41 - .L_40)
.L_40:
        /*005c*/ 	.word	0x00000000
        /*0060*/ 	.short	0x0001
        /*0062*/ 	.short	0x0008
        /*0064*/ 	.byte	0x00, 0xf5, 0x21, 0x00


	//----- nvinfo : EIATTR_KPARAM_INFO
	.align		4
.L_41:
        /*0068*/ 	.byte	0x04, 0x17
        /*006a*/ 	.short	(.L_43 - .L_42)
.L_42:
        /*006c*/ 	.word	0x00000000
        /*0070*/ 	.short	0x0000
        /*0072*/ 	.short	0x0000
        /*0074*/ 	.byte	0x00, 0xf5, 0x21, 0x00


	//----- nvinfo : EIATTR_SPARSE_MMA_MASK
	.align		4
.L_43:
        /*0078*/ 	.byte	0x03, 0x50
        /*007a*/ 	.short	0x0000


	//----- nvinfo : EIATTR_MAXREG_COUNT
	.align		4
        /*007c*/ 	.byte	0x03, 0x1b
        /*007e*/ 	.short	0x00ff


	//----- nvinfo : EIATTR_NUM_BARRIERS
	.align		4
        /*0080*/ 	.byte	0x02, 0x4c
        /*0082*/ 	.byte	0x01
	.zero		1


	//----- nvinfo : EIATTR_MERCURY_ISA_VERSION
	.align		4
        /*0084*/ 	.byte	0x03, 0x5f
        /*0086*/ 	.short	0x0101


	//----- nvinfo : EIATTR_VRC_CTA_INIT_COUNT
	.align		4
        /*0088*/ 	.byte	0x02, 0x4a
	.zero		1
	.zero		1


	//----- nvinfo : EIATTR_EXIT_INSTR_OFFSETS
	.align		4
        /*008c*/ 	.byte	0x04, 0x1c
        /*008e*/ 	.short	(.L_45 - .L_44)


	//   ....[0]....
.L_44:
        /*0090*/ 	.word	0x000010b0


	//   ....[1]....
        /*0094*/ 	.word	0x00001210


	//----- nvinfo : EIATTR_CRS_STACK_SIZE
	.align		4
.L_45:
        /*0098*/ 	.byte	0x04, 0x1e
        /*009a*/ 	.short	(.L_47 - .L_46)
.L_46:
        /*009c*/ 	.word	0x00000000


	//----- nvinfo : EIATTR_CBANK_PARAM_SIZE
	.align		4
.L_47:
        /*00a0*/ 	.byte	0x03, 0x19
        /*00a2*/ 	.short	0x0028


	//----- nvinfo : EIATTR_PARAM_CBANK
	.align		4
        /*00a4*/ 	.byte	0x04, 0x0a
        /*00a6*/ 	.short	(.L_49 - .L_48)
	.align		4
.L_48:
        /*00a8*/ 	.word	index@(.nv.constant0._Z5splitPfS_S_iiii)
        /*00ac*/ 	.short	0x0380
        /*00ae*/ 	.short	0x0028


	//----- nvinfo : EIATTR_SW_WAR
	.align		4
.L_49:
        /*00b0*/ 	.byte	0x04, 0x36
        /*00b2*/ 	.short	(.L_51 - .L_50)
.L_50:
        /*00b4*/ 	.word	0x00000008
.L_51:


//--------------------- .nv.info._Z13normalisationPfS_i --------------------------
	.section	.nv.info._Z13normalisationPfS_i,"",@"SHT_CUDA_INFO"
	.sectionflags	@""
	.align	4


	//----- nvinfo : EIATTR_CUDA_API_VERSION
	.align		4
        /*0000*/ 	.byte	0x04, 0x37
        /*0002*/ 	.short	(.L_53 - .L_52)
.L_52:
        /*0004*/ 	.word	0x00000082


	//----- nvinfo : EIATTR_KPARAM_INFO
	.align		4
.L_53:
        /*0008*/ 	.byte	0x04, 0x17
        /*000a*/ 	.short	(.L_55 - .L_54)
.L_54:
        /*000c*/ 	.word	0x00000000
        /*0010*/ 	.short	0x0002
        /*0012*/ 	.short	0x0010
        /*0014*/ 	.byte	0x00, 0xf0, 0x11, 0x00


	//----- nvinfo : EIATTR_KPARAM_INFO
	.align		4
.L_55:
        /*0018*/ 	.byte	0x04, 0x17
        /*001a*/ 	.short	(.L_57 - .L_56)
.L_56:
        /*001c*/ 	.word	0x00000000
        /*0020*/ 	.short	0x0001
        /*0022*/ 	.short	0x0008
        /*0024*/ 	.byte	0x00, 0xf5, 0x21, 0x00


	//----- nvinfo : EIATTR_KPARAM_INFO
	.align		4
.L_57:
        /*0028*/ 	.byte	0x04, 0x17
        /*002a*/ 	.short	(.L_59 - .L_58)
.L_58:
        /*002c*/ 	.word	0x00000000
        /*0030*/ 	.short	0x0000
        /*0032*/ 	.short	0x0000
        /*0034*/ 	.byte	0x00, 0xf5, 0x21, 0x00


	//----- nvinfo : EIATTR_SPARSE_MMA_MASK
	.align		4
.L_59:
        /*0038*/ 	.byte	0x03, 0x50
        /*003a*/ 	.short	0x0000


	//----- nvinfo : EIATTR_MAXREG_COUNT
	.align		4
        /*003c*/ 	.byte	0x03, 0x1b
        /*003e*/ 	.short	0x00ff


	//----- nvinfo : EIATTR_MERCURY_ISA_VERSION
	.align		4
        /*0040*/ 	.byte	0x03, 0x5f
        /*0042*/ 	.short	0x0101


	//----- nvinfo : EIATTR_VRC_CTA_INIT_COUNT
	.align		4
        /*0044*/ 	.byte	0x02, 0x4a
	.zero		1
	.zero		1


	//----- nvinfo : EIATTR_EXIT_INSTR_OFFSETS
	.align		4
        /*0048*/ 	.byte	0x04, 0x1c
        /*004a*/ 	.short	(.L_61 - .L_60)


	//   ....[0]....
.L_60:
        /*004c*/ 	.word	0x000000b0


	//   ....[1]....
        /*0050*/ 	.word	0x000001d0


	//----- nvinfo : EIATTR_CRS_STACK_SIZE
	.align		4
.L_61:
        /*0054*/ 	.byte	0x04, 0x1e
        /*0056*/ 	.short	(.L_63 - .L_62)
.L_62:
        /*0058*/ 	.word	0x00000000


	//----- nvinfo : EIATTR_CBANK_PARAM_SIZE
	.align		4
.L_63:
        /*005c*/ 	.byte	0x03, 0x19
        /*005e*/ 	.short	0x0014


	//----- nvinfo : EIATTR_PARAM_CBANK
	.align		4
        /*0060*/ 	.byte	0x04, 0x0a
        /*0062*/ 	.short	(.L_65 - .L_64)
	.align		4
.L_64:
        /*0064*/ 	.word	index@(.nv.constant0._Z13normalisationPfS_i)
        /*0068*/ 	.short	0x0380
        /*006a*/ 	.short	0x0014


	//----- nvinfo : EIATTR_SW_WAR
	.align		4
.L_65:
        /*006c*/ 	.byte	0x04, 0x36
        /*006e*/ 	.short	(.L_67 - .L_66)
.L_66:
        /*0070*/ 	.word	0x00000008
.L_67:


//--------------------- .nv.info._Z16findMaxAndAssignPfS_iii --------------------------
	.section	.nv.info._Z16findMaxAndAssignPfS_iii,"",@"SHT_CUDA_INFO"
	.sectionflags	@""
	.align	4


	//----- nvinfo : EIATTR_CUDA_API_VERSION
	.align		4
        /*0000*/ 	.byte	0x04, 0x37
        /*0002*/ 	.short	(.L_69 - .L_68)
.L_68:
        /*0004*/ 	.word	0x00000082


	//----- nvinfo : EIATTR_KPARAM_INFO
	.align		4
.L_69:
        /*0008*/ 	.byte	0x04, 0x17
        /*000a*/ 	.short	(.L_71 - .L_70)
.L_70:
        /*000c*/ 	.word	0x00000000
        /*0010*/ 	.short	0x0004
        /*0012*/ 	.short	0x0018
        /*0014*/ 	.byte	0x00, 0xf0, 0x11, 0x00


	//----- nvinfo : EIATTR_KPARAM_INFO
	.align		4
.L_71:
        /*0018*/ 	.byte	0x04, 0x17
        /*001a*/ 	.short	(.L_73 - .L_72)
.L_72:
        /*001c*/ 	.word	0x00000000
        /*0020*/ 	.short	0x0003
        /*0022*/ 	.short	0x0014
        /*0024*/ 	.byte	0x00, 0xf0, 0x11, 0x00


	//----- nvinfo : EIATTR_KPARAM_INFO
	.align		4
.L_73:
        /*0028*/ 	.byte	0x04, 0x17
        /*002a*/ 	.short	(.L_75 - .L_74)
.L_74:
        /*002c*/ 	.word	0x00000000
        /*0030*/ 	.short	0x0002
        /*0032*/ 	.short	0x0010
        /*0034*/ 	.byte	0x00, 0xf0, 0x11, 0x00


	//----- nvinfo : EIATTR_KPARAM_INFO
	.align		4
.L_75:
        /*0038*/ 	.byte	0x04, 0x17
        /*003a*/ 	.short	(.L_77 - .L_76)
.L_76:
        /*003c*/ 	.word	0x00000000
        /*0040*/ 	.short	0x0001
        /*0042*/ 	.short	0x0008
        /*0044*/ 	.byte	0x00, 0xf5, 0x21, 0x00


	//----- nvinfo : EIATTR_KPARAM_INFO
	.align		4
.L_77:
        /*0048*/ 	.byte	0x04, 0x17
        /*004a*/ 	.short	(.L_79 - .L_78)
.L_78:
        /*004c*/ 	.word	0x00000000
        /*0050*/ 	.short	0x0000
        /*0052*/ 	.short	0x0000
        /*0054*/ 	.byte	0x00, 0xf5, 0x21, 0x00


	//----- nvinfo : EIATTR_SPARSE_MMA_MASK
	.align		4
.L_79:
        /*0058*/ 	.byte	0x03, 0x50
        /*005a*/ 	.short	0x0000


	//----- nvinfo : EIATTR_MAXREG_COUNT
	.align		4
        /*005c*/ 	.byte	0x03, 0x1b
        /*005e*/ 	.short	0x00ff


	//----- nvinfo : EIATTR_NUM_BARRIERS
	.align		4
        /*0060*/ 	.byte	0x02, 0x4c
        /*0062*/ 	.byte	0x01
	.zero		1


	//----- nvinfo : EIATTR_MERCURY_ISA_VERSION
	.align		4
        /*0064*/ 	.byte	0x03, 0x5f
        /*0066*/ 	.short	0x0101


	//----- nvinfo : EIATTR_VRC_CTA_INIT_COUNT
	.align		4
        /*0068*/ 	.byte	0x02, 0x4a
	.zero		1
	.zero		1


	//----- nvinfo : EIATTR_EXIT_INSTR_OFFSETS
	.align		4
        /*006c*/ 	.byte	0x04, 0x1c
        /*006e*/ 	.short	(.L_81 - .L_80)


	//   ....[0]....
.L_80:
        /*0070*/ 	.word	0x00000080


	//   ....[1]....
        /*0074*/ 	.word	0x00000240


	//   ....[2]....
        /*0078*/ 	.word	0x00000310


	//----- nvinfo : EIATTR_CBANK_PARAM_SIZE
	.align		4
.L_81:
        /*007c*/ 	.byte	0x03, 0x19
        /*007e*/ 	.short	0x001c


	//----- nvinfo : EIATTR_PARAM_CBANK
	.align		4
        /*0080*/ 	.byte	0x04, 0x0a
        /*0082*/ 	.short	(.L_83 - .L_82)
	.align		4
.L_82:
        /*0084*/ 	.word	index@(.nv.constant0._Z16findMaxAndAssignPfS_iii)
        /*0088*/ 	.short	0x0380
        /*008a*/ 	.short	0x001c


	//----- nvinfo : EIATTR_SW_WAR
	.align		4
.L_83:
        /*008c*/ 	.byte	0x04, 0x36
        /*008e*/ 	.short	(.L_85 - .L_84)
.L_84:
        /*0090*/ 	.word	0x00000008
.L_85:


//--------------------- .nv.info._Z17setNegativeToZeroPfii --------------------------
	.section	.nv.info._Z17setNegativeToZeroPfii,"",@"SHT_CUDA_INFO"
	.sectionflags	@""
	.align	4


	//----- nvinfo : EIATTR_CUDA_API_VERSION
	.align		4
        /*0000*/ 	.byte	0x04, 0x37
        /*0002*/ 	.short	(.L_87 - .L_86)
.L_86:
        /*0004*/ 	.word	0x00000082


	//----- nvinfo : EIATTR_KPARAM_INFO
	.align		4
.L_87:
        /*0008*/ 	.byte	0x04, 0x17
        /*000a*/ 	.short	(.L_89 - .L_88)
.L_88:
        /*000c*/ 	.word	0x00000000
        /*0010*/ 	.short	0x0002
        /*0012*/ 	.short	0x000c
        /*0014*/ 	.byte	0x00, 0xf0, 0x11, 0x00


	//----- nvinfo : EIATTR_KPARAM_INFO
	.align		4
.L_89:
        /*0018*/ 	.byte	0x04, 0x17
        /*001a*/ 	.short	(.L_91 - .L_90)
.L_90:
        /*001c*/ 	.word	0x00000000
        /*0020*/ 	.short	0x0001
        /*0022*/ 	.short	0x0008
        /*0024*/ 	.byte	0x00, 0xf0, 0x11, 0x00


	//----- nvinfo : EIATTR_KPARAM_INFO
	.align		4
.L_91:
        /*0028*/ 	.byte	0x04, 0x17
        /*002a*/ 	.short	(.L_93 - .L_92)
.L_92:
        /*002c*/ 	.word	0x00000000
        /*0030*/ 	.short	0x0000
        /*0032*/ 	.short	0x0000
        /*0034*/ 	.byte	0x00, 0xf5, 0x21, 0x00


	//----- nvinfo : EIATTR_SPARSE_MMA_MASK
	.align		4
.L_93:
        /*0038*/ 	.byte	0x03, 0x50
        /*003a*/ 	.short	0x0000


	//----- nvinfo : EIATTR_MAXREG_COUNT
	.align		4
        /*003c*/ 	.byte	0x03, 0x1b
        /*003e*/ 	.short	0x00ff


	//----- nvinfo : EIATTR_MERCURY_ISA_VERSION
	.align		4
        /*0040*/ 	.byte	0x03, 0x5f
        /*0042*/ 	.short	0x0101


	//----- nvinfo : EIATTR_VRC_CTA_INIT_COUNT
	.align		4
        /*0044*/ 	.byte	0x02, 0x4a
	.zero		1
	.zero		1


	//----- nvinfo : EIATTR_EXIT_INSTR_OFFSETS
	.align		4
        /*0048*/ 	.byte	0x04, 0x1c
        /*004a*/ 	.short	(.L_95 - .L_94)


	//   ....[0]....
.L_94:
        /*004c*/ 	.word	0x00000080


	//   ....[1]....
        /*0050*/ 	.word	0x00000100


	//----- nvinfo : EIATTR_CBANK_PARAM_SIZE
	.align		4
.L_95:
        /*0054*/ 	.byte	0x03, 0x19
        /*0056*/ 	.short	0x0010


	//----- nvinfo : EIATTR_PARAM_CBANK
	.align		4
        /*0058*/ 	.byte	0x04, 0x0a
        /*005a*/ 	.short	(.L_97 - .L_96)
	.align		4
.L_96:
        /*005c*/ 	.word	index@(.nv.constant0._Z17setNegativeToZeroPfii)
        /*0060*/ 	.short	0x0380
        /*0062*/ 	.short	0x0010


	//----- nvinfo : EIATTR_SW_WAR
	.align		4
.L_97:
        /*0064*/ 	.byte	0x04, 0x36
        /*0066*/ 	.short	(.L_99 - .L_98)
.L_98:
        /*0068*/ 	.word	0x00000008
.L_99:


//--------------------- .nv.callgraph             --------------------------
	.section	.nv.callgraph,"",@"SHT_CUDA_CALLGRAPH"
	.align	4
	.sectionentsize	8
	.align		4
        /*0000*/ 	.word	0x00000000
	.align		4
        /*0004*/ 	.word	0xffffffff
	.align		4
        /*0008*/ 	.word	0x00000000
	.align		4
        /*000c*/ 	.word	0xfffffffe
	.align		4
        /*0010*/ 	.word	0x00000000
	.align		4
        /*0014*/ 	.word	0xfffffffd
	.align		4
        /*0018*/ 	.word	0x00000000
	.align		4
        /*001c*/ 	.word	0xfffffffc


//--------------------- .text._Z5splitPfS_S_iiii  --------------------------
	.section	.text._Z5splitPfS_S_iiii,"ax",@progbits
	.align	128
        .global         _Z5splitPfS_S_iiii
        .type           _Z5splitPfS_S_iiii,@function
        .size           _Z5splitPfS_S_iiii,(.L_x_49 - _Z5splitPfS_S_iiii)
        .other          _Z5splitPfS_S_iiii,@"STO_CUDA_ENTRY STV_DEFAULT"
_Z5splitPfS_S_iiii:
.text._Z5splitPfS_S_iiii:
[----:B------:R-:W-:Y:S08]  /*0000*/  LDC R1, c[0x0][0x37c] ;  /* 0x0000df00ff017b82 */ /* 0x000ff00000000800 */
[----:B------:R-:W0:Y:S01]  /*0010*/  LDC R7, c[0x0][0x3a4] ;  /* 0x0000e900ff077b82 */ /* 0x000e220000000800 */
[----:B------:R-:W1:Y:S01]  /*0020*/  S2R R6, SR_CTAID.X ;  /* 0x0000000000067919 */ /* 0x000e620000002500 */
[----:B0-----:R-:W-:-:S04]  /*0030*/  IABS R5, R7 ;  /* 0x0000000700057213 */ /* 0x001fc80000000000 */
[----:B------:R-:W0:Y:S08]  /*0040*/  I2F.RP R0, R5 ;  /* 0x0000000500007306 */ /* 0x000e300000209400 */
[----:B0-----:R-:W0:Y:S02]  /*0050*/  MUFU.RCP R0, R0 ;  /* 0x0000000000007308 */ /* 0x001e240000001000 */
[----:B0-----:R-:W-:-:S06]  /*0060*/  VIADD R2, R0, 0xffffffe ;  /* 0x0ffffffe00027836 */ /* 0x001fcc0000000000 */
[----:B------:R0:W2:Y:S02]  /*0070*/  F2I.FTZ.U32.TRUNC.NTZ R3, R2 ;  /* 0x0000000200037305 */ /* 0x0000a4000021f000 */
[----:B0-----:R-:W-:Y:S02]  /*0080*/  IMAD.MOV.U32 R2, RZ, RZ, RZ ;  /* 0x000000ffff027224 */ /* 0x001fe400078e00ff */
[----:B--2---:R-:W-:-:S04]  /*0090*/  IMAD.MOV R4, RZ, RZ, -R3 ;  /* 0x000000ffff047224 */ /* 0x004fc800078e0a03 */
[----:B------:R-:W-:Y:S01]  /*00a0*/  IMAD R9, R4, R5, RZ ;  /* 0x0000000504097224 */ /* 0x000fe200078e02ff */
[----:B-1----:R-:W-:-:S03]  /*00b0*/  IABS R4, R6 ;  /* 0x0000000600047213 */ /* 0x002fc60000000000 */
[----:B------:R-:W-:Y:S01]  /*00c0*/  IMAD.HI.U32 R3, R3, R9, R2 ;  /* 0x0000000903037227 */ /* 0x000fe200078e0002 */
[----:B------:R-:W-:-:S04]  /*00d0*/  LOP3.LUT R2, R6, R7, RZ, 0x3c, !PT ;  /* 0x0000000706027212 */ /* 0x000fc800078e3cff */
[----:B------:R-:W-:Y:S01]  /*00e0*/  ISETP.GE.AND P2, PT, R2, RZ, PT ;  /* 0x000000ff0200720c */ /* 0x000fe20003f46270 */
[----:B------:R-:W-:Y:S01]  /*00f0*/  IMAD.HI.U32 R3, R3, R4, RZ ;  /* 0x0000000403037227 */ /* 0x000fe200078e00ff */
[----:B------:R-:W-:-:S03]  /*0100*/  I2FP.F32.U32 R2, R6 ;  /* 0x0000000600027245 */ /* 0x000fc60000201000 */
[----:B------:R-:W-:-:S04]  /*0110*/  IMAD.MOV R0, RZ, RZ, -R3 ;  /* 0x000000ffff007224 */ /* 0x000fc800078e0a03 */
[----:B------:R-:W-:Y:S02]  /*0120*/  IMAD R0, R5, R0, R4 ;  /* 0x0000000005007224 */ /* 0x000fe400078e0204 */
[----:B------:R-:W-:-:S03]  /*0130*/  FADD R4, |R2|, -RZ ;  /* 0x800000ff02047221 */ /* 0x000fc60000000200 */
[----:B------:R-:W-:-:S13]  /*0140*/  ISETP.GT.U32.AND P1, PT, R5, R0, PT ;  /* 0x000000000500720c */ /* 0x000fda0003f24070 */
[----:B------:R-:W-:Y:S02]  /*0150*/  @!P1 IMAD.IADD R0, R0, 0x1, -R5 ;  /* 0x0000000100009824 */ /* 0x000fe400078e0a05 */
[----:B------:R-:W-:Y:S01]  /*0160*/  @!P1 VIADD R3, R3, 0x1 ;  /* 0x0000000103039836 */ /* 0x000fe20000000000 */
[----:B------:R-:W-:Y:S02]  /*0170*/  ISETP.NE.AND P1, PT, R7, RZ, PT ;  /* 0x000000ff0700720c */ /* 0x000fe40003f25270 */
[----:B------:R-:W-:Y:S02]  /*0180*/  ISETP.GE.U32.AND P0, PT, R0, R5, PT ;  /* 0x000000050000720c */ /* 0x000fe40003f06070 */
[----:B------:R-:W0:Y:S01]  /*0190*/  S2R R0, SR_TID.X ;  /* 0x0000000000007919 */ /* 0x000e220000002100 */
[----:B------:R-:W-:-:S10]  /*01a0*/  I2FP.F32.S32 R5, R7 ;  /* 0x0000000700057245 */ /* 0x000fd40000201400 */
[----:B------:R-:W-:Y:S01]  /*01b0*/  @P0 VIADD R3, R3, 0x1 ;  /* 0x0000000103030836 */ /* 0x000fe20000000000 */
[----:B------:R-:W-:-:S04]  /*01c0*/  FSETP.GEU.AND P0, PT, |R2|, |R5|, PT ;  /* 0x400000050200720b */ /* 0x000fc80003f0e200 */
[----:B------:R-:W-:Y:S02]  /*01d0*/  @!P2 IADD3 R3, PT, PT, -R3, RZ, RZ ;  /* 0x000000ff0303a210 */ /* 0x000fe40007ffe1ff */
[----:B------:R-:W-:-:S04]  /*01e0*/  @!P1 LOP3.LUT R3, RZ, R7, RZ, 0x33, !PT ;  /* 0x00000007ff039212 */ /* 0x000fc800078e33ff */
[----:B------:R-:W-:-:S03]  /*01f0*/  I2FP.F32.S32 R2, R3 ;  /* 0x0000000300027245 */ /* 0x000fc60000201400 */
[----:B------:R-:W-:Y:S05]  /*0200*/  @!P0 BRA `(.L_x_0) ;  /* 0x0000000000ec8947 */ /* 0x000fea0003800000 */
[----:B------:R-:W-:-:S05]  /*0210*/  FMUL R3, |R5|, 8388608 ;  /* 0x4b00000005037820 */ /* 0x000fca0000400200 */
[----:B------:R-:W-:-:S13]  /*0220*/  FSETP.GTU.AND P0, PT, R4, R3, PT ;  /* 0x000000030400720b */ /* 0x000fda0003f0c000 */
[----:B------:R-:W-:Y:S05]  /*0230*/  @P0 BRA `(.L_x_1) ;  /* 0x0000000000700947 */ /* 0x000fea0003800000 */
[C---:B------:R-:W-:Y:S01]  /*0240*/  FMUL R8, |R5|.reuse, 16777216 ;  /* 0x4b80000005087820 */ /* 0x040fe20000400200 */
[C---:B------:R-:W-:Y:S01]  /*0250*/  FSETP.GEU.AND P0, PT, |R5|.reuse, 1.175494350822287508e-38, PT ;  /* 0x008000000500780b */ /* 0x040fe20003f0e200 */
[----:B------:R-:W-:Y:S01]  /*0260*/  FMUL R3, R4, 16777216 ;  /* 0x4b80000004037820 */ /* 0x000fe20000400000 */
[----:B------:R-:W-:Y:S02]  /*0270*/  FADD R7, |R5|, -RZ ;  /* 0x800000ff05077221 */ /* 0x000fe40000000200 */
[----:B------:R-:W-:Y:S02]  /*0280*/  FSEL R8, R8, |R5|, !P0 ;  /* 0x4000000508087208 */ /* 0x000fe40004000000 */
[----:B------:R-:W-:-:S04]  /*0290*/  FSEL R3, R3, R4, !P0 ;  /* 0x0000000403037208 */ /* 0x000fc80004000000 */
[----:B------:R-:W1:Y:S02]  /*02a0*/  MUFU.RCP R8, R8 ;  /* 0x0000000800087308 */ /* 0x000e640000001000 */
[----:B-1----:R-:W-:-:S06]  /*02b0*/  FMUL R3, R8, R3 ;  /* 0x0000000308037220 */ /* 0x002fcc0000400000 */
[----:B------:R-:W1:Y:S02]  /*02c0*/  FRND.TRUNC R3, R3 ;  /* 0x0000000300037307 */ /* 0x000e64000020d000 */
[----:B-1----:R-:W-:-:S05]  /*02d0*/  FFMA R10, -|R5|, R3, R4 ;  /* 0x00000003050a7223 */ /* 0x002fca0000000304 */
[----:B------:R-:W-:-:S13]  /*02e0*/  ISETP.GE.U32.AND P0, PT, R10, R7, PT ;  /* 0x000000070a00720c */ /* 0x000fda0003f06070 */
[----:B------:R-:W-:Y:S05]  /*02f0*/  @!P0 BRA `(.L_x_2) ;  /* 0x0000000000388947 */ /* 0x000fea0003800000 */
[----:B------:R-:W-:-:S04]  /*0300*/  ISETP.GE.U32.AND P0, PT, R10, -0x7fffffff, PT ;  /* 0x800000010a00780c */ /* 0x000fc80003f06070 */
[----:B------:R-:W-:-:S09]  /*0310*/  FSETP.GEU.OR P1, PT, R10, -|R5|, !P0 ;  /* 0xc00000050a00720b */ /* 0x000fd2000472e400 */
[----:B------:R-:W-:-:S04]  /*0320*/  @P0 FADD R7, R3, -1 ;  /* 0xbf80000003070421 */ /* 0x000fc80000000000 */
[----:B------:R-:W-:-:S04]  /*0330*/  @!P1 FADD R7, R7, -1 ;  /* 0xbf80000007079421 */ /* 0x000fc80000000000 */
[----:B------:R-:W-:Y:S01]  /*0340*/  @P0 IMAD.MOV.U32 R3, RZ, RZ, R7 ;  /* 0x000000ffff030224 */ /* 0x000fe200078e0007 */
[----:B------:R-:W-:Y:S06]  /*0350*/  @P0 BRA `(.L_x_2) ;  /* 0x0000000000200947 */ /* 0x000fec0003800000 */
[----:B------:R-:W-:Y:S01]  /*0360*/  FADD R7, |R5|, |R5| ;  /* 0x4000000505077221 */ /* 0x000fe20000000200 */
[----:B------:R-:W-:-:S04]  /*0370*/  FADD R3, R3, 1 ;  /* 0x3f80000003037421 */ /* 0x000fc80000000000 */
[----:B------:R-:W-:-:S13]  /*0380*/  FSETP.GE.AND P0, PT, R10, R7, PT ;  /* 0x000000070a00720b */ /* 0x000fda0003f06000 */
[----:B------:R-:W-:-:S05]  /*0390*/  @P0 FFMA R7, |R5|, -3, R10 ;  /* 0xc040000005070823 */ /* 0x000fca000000020a */
[----:B------:R-:W-:Y:S01]  /*03a0*/  FSETP.GE.AND P1, PT, R7, RZ, P0 ;  /* 0x000000ff0700720b */ /* 0x000fe20000726000 */
[----:B------:R-:W-:-:S12]  /*03b0*/  @P0 FADD R7, R3, 1 ;  /* 0x3f80000003070421 */ /* 0x000fd80000000000 */
[----:B------:R-:W-:-:S04]  /*03c0*/  @P1 FADD R7, R7, 1 ;  /* 0x3f80000007071421 */ /* 0x000fc80000000000 */
[----:B------:R-:W-:-:S07]  /*03d0*/  @P0 IMAD.MOV.U32 R3, RZ, RZ, R7 ;  /* 0x000000ffff030224 */ /* 0x000fce00078e0007 */
.L_x_2:
[----:B------:R-:W-:Y:S01]  /*03e0*/  FFMA R4, -|R5|, R3, R4 ;  /* 0x0000000305047223 */ /* 0x000fe20000000304 */
[----:B------:R-:W-:Y:S06]  /*03f0*/  BRA `(.L_x_0) ;  /* 0x0000000000707947 */ /* 0x000fec0003800000 */
.L_x_1:
[----:B------:R-:W-:Y:S02]  /*0400*/  LOP3.LUT R7, R3, 0xff800000, RZ, 0xc0, !PT ;  /* 0xff80000003077812 */ /* 0x000fe400078ec0ff */
[----:B------:R-:W-:Y:S02]  /*0410*/  FSETP.GT.AND P2, PT, |R5|, RZ, PT ;  /* 0x000000ff0500720b */ /* 0x000fe40003f44200 */
[C---:B------:R-:W-:Y:S02]  /*0420*/  IADD3 R8, PT, PT, R4.reuse, 0xb800000, -R7 ;  /* 0x0b80000004087810 */ /* 0x040fe40007ffe807 */
[----:B------:R-:W-:Y:S02]  /*0430*/  LOP3.LUT R5, R4, 0x7fffff, RZ, 0xc0, !PT ;  /* 0x007fffff04057812 */ /* 0x000fe400078ec0ff */
[----:B------:R-:W-:Y:S02]  /*0440*/  LOP3.LUT P1, R8, R8, 0xff800000, RZ, 0xc0, !PT ;  /* 0xff80000008087812 */ /* 0x000fe4000782c0ff */
[----:B------:R-:W-:-:S02]  /*0450*/  ISETP.GT.U32.AND P0, PT, R4, 0x7f7fffff, PT ;  /* 0x7f7fffff0400780c */ /* 0x000fc40003f04070 */
[----:B------:R-:W-:Y:S02]  /*0460*/  FSEL R7, R7, +QNAN , P2 ;  /* 0x7fffffff07077808 */ /* 0x000fe40001000000 */
[----:B------:R-:W-:Y:S02]  /*0470*/  LOP3.LUT R5, R5, 0x3f800000, RZ, 0xfc, !PT ;  /* 0x3f80000005057812 */ /* 0x000fe400078efcff */
[----:B------:R-:W-:-:S05]  /*0480*/  FSEL R11, R7, +QNAN , !P0 ;  /* 0x7fffffff070b7808 */ /* 0x000fca0004000000 */
[----:B------:R-:W-:Y:S05]  /*0490*/  @!P1 BRA `(.L_x_3) ;  /* 0x0000000000409947 */ /* 0x000fea0003800000 */
[----:B------:R-:W-:-:S04]  /*04a0*/  LOP3.LUT R3, R3, 0x7fffff, RZ, 0xc0, !PT ;  /* 0x007fffff03037812 */ /* 0x000fc800078ec0ff */
[----:B------:R-:W-:-:S04]  /*04b0*/  LOP3.LUT R3, R3, 0x3f800000, RZ, 0xfc, !PT ;  /* 0x3f80000003037812 */ /* 0x000fc800078efcff */
[----:B------:R1:W2:Y:S03]  /*04c0*/  MUFU.RCP R4, R3 ;  /* 0x0000000300047308 */ /* 0x0002a60000001000 */
.L_x_4:
[----:B------:R-:W-:-:S05]  /*04d0*/  VIMNMX.U32 R7, PT, PT, R8, 0xb800000, PT ;  /* 0x0b80000008077848 */ /* 0x000fca0003fe0000 */
[----:B------:R-:W-:Y:S02]  /*04e0*/  IMAD.IADD R10, R7, 0x1, R5 ;  /* 0x00000001070a7824 */ /* 0x000fe400078e0205 */
[----:B------:R-:W-:Y:S02]  /*04f0*/  IMAD.IADD R8, R8, 0x1, -R7 ;  /* 0x0000000108087824 */ /* 0x000fe400078e0a07 */
[----:B--2---:R-:W-:-:S03]  /*0500*/  FMUL R5, R4, R10 ;  /* 0x0000000a04057220 */ /* 0x004fc60000400000 */
[----:B------:R-:W-:Y:S01]  /*0510*/  ISETP.NE.AND P1, PT, R8, RZ, PT ;  /* 0x000000ff0800720c */ /* 0x000fe20003f25270 */
[----:B------:R-:W-:-:S04]  /*0520*/  FFMA R9, -R3, R5, R10 ;  /* 0x0000000503097223 */ /* 0x000fc8000000010a */
[----:B------:R-:W-:-:S04]  /*0530*/  FFMA R9, R4, R9, R5 ;  /* 0x0000000904097223 */ /* 0x000fc80000000005 */
[----:B------:R-:W-:-:S04]  /*0540*/  FFMA R12, -R3, R9, R10 ;  /* 0x00000009030c7223 */ /* 0x000fc8000000010a */
[----:B------:R-:W-:-:S06]  /*0550*/  FFMA.RZ R12, R4, R12, R9 ;  /* 0x0000000c040c7223 */ /* 0x000fcc000000c009 */
[----:B------:R-:W2:Y:S02]  /*0560*/  FRND.TRUNC R12, R12 ;  /* 0x0000000c000c7307 */ /* 0x000ea4000020d000 */
[----:B--2---:R-:W-:-:S05]  /*0570*/  FFMA R5, -R3, R12, R10 ;  /* 0x0000000c03057223 */ /* 0x004fca000000010a */
[----:B------:R-:W-:-:S13]  /*0580*/  ISETP.NE.AND P0, PT, R5, RZ, PT ;  /* 0x000000ff0500720c */ /* 0x000fda0003f05270 */
[----:B------:R-:W-:Y:S05]  /*0590*/  @P0 BRA P1, `(.L_x_4) ;  /* 0xfffffffc00cc0947 */ /* 0x000fea000083ffff */
.L_x_3:
[----:B------:R-:W-:-:S04]  /*05a0*/  FMUL R4, R5, 1.1920928955078125e-07 ;  /* 0x3400000005047820 */ /* 0x000fc80000400000 */
[----:B------:R-:W-:-:S07]  /*05b0*/  FMUL R4, R11, R4 ;  /* 0x000000040b047220 */ /* 0x000fce0000400000 */
.L_x_0:
[----:B------:R-:W2:Y:S01]  /*05c0*/  LDCU UR7, c[0x0][0x39c] ;  /* 0x00007380ff0777ac */ /* 0x000ea20008000800 */
[----:B------:R-:W3:Y:S01]  /*05d0*/  S2UR UR5, SR_CgaCtaId ;  /* 0x00000000000579c3 */ /* 0x000ee20000008800 */
[----:B------:R-:W4:Y:S01]  /*05e0*/  LDCU.64 UR8, c[0x0][0x358] ;  /* 0x00006b00ff0877ac */ /* 0x000f220008000a00 */
[----:B--2---:R-:W-:-:S04]  /*05f0*/  UIMAD UR6, UR7, UR7, URZ ;  /* 0x00000007070672a4 */ /* 0x004fc8000f8e02ff */
[----:B------:R-:W-:-:S06]  /*0600*/  USHF.R.U32.HI UR4, URZ, 0xa, UR6 ;  /* 0x0000000aff047899 */ /* 0x000fcc0008011606 */
[----:B------:R-:W-:Y:S01]  /*0610*/  I2FP.F32.U32 R7, UR4 ;  /* 0x0000000400077c45 */ /* 0x000fe20008201000 */
[----:B------:R-:W-:Y:S02]  /*0620*/  UMOV UR4, 0x400 ;  /* 0x0000040000047882 */ /* 0x000fe40000000000 */
[----:B---3--:R-:W-:-:S03]  /*0630*/  ULEA UR4, UR5, UR4, 0x18 ;  /* 0x0000000405047291 */ /* 0x008fc6000f8ec0ff */
[----:B------:R-:W2:Y:S03]  /*0640*/  F2I.TRUNC.NTZ R7, R7 ;  /* 0x0000000700077305 */ /* 0x000ea6000020f100 */
[----:B0-----:R-:W-:Y:S02]  /*0650*/  LEA R8, R0, UR4, 0x2 ;  /* 0x0000000400087c11 */ /* 0x001fe4000f8e10ff */
[----:B--2---:R-:W-:-:S13]  /*0660*/  ISETP.GE.AND P0, PT, R7, 0x1, PT ;  /* 0x000000010700780c */ /* 0x004fda0003f06270 */
[----:B----4-:R-:W-:Y:S05]  /*0670*/  @!P0 BRA `(.L_x_5) ;  /* 0x0000000800308947 */ /* 0x010fea0003800000 */
[----:B------:R-:W-:Y:S01]  /*0680*/  I2FP.F32.S32 R9, UR7 ;  /* 0x0000000700097c45 */ /* 0x000fe20008201400 */
[----:B------:R-:W-:Y:S01]  /*0690*/  F2I.TRUNC.NTZ R17, R2 ;  /* 0x0000000200117305 */ /* 0x000fe2000020f100 */
[C---:B------:R-:W-:Y:S01]  /*06a0*/  FSETP.NAN.AND P0, PT, |R4|.reuse, |R4|, PT ;  /* 0x400000040400720b */ /* 0x040fe20003f08200 */
[----:B-1----:R-:W-:Y:S02]  /*06b0*/  IMAD R3, R7, R0, RZ ;  /* 0x0000000007037224 */ /* 0x002fe400078e02ff */
[----:B------:R-:W-:Y:S01]  /*06c0*/  FMUL R10, |R9|, 8388608 ;  /* 0x4b000000090a7820 */ /* 0x000fe20000400200 */
[----:B------:R-:W-:Y:S01]  /*06d0*/  FSEL R4, R4, |R4|, P0 ;  /* 0x4000000404047208 */ /* 0x000fe20000000000 */
[----:B------:R-:W-:Y:S01]  /*06e0*/  IMAD.MOV.U32 R16, RZ, RZ, 0x1 ;  /* 0x00000001ff107424 */ /* 0x000fe200078e00ff */
[----:B------:R-:W-:Y:S01]  /*06f0*/  ISETP.GE.AND P0, PT, R3, UR6, PT ;  /* 0x0000000603007c0c */ /* 0x000fe2000bf06270 */
[C---:B------:R-:W-:Y:S01]  /*0700*/  FADD R15, |R9|.reuse, |R9| ;  /* 0x40000009090f7221 */ /* 0x040fe20000000200 */
[C---:B------:R-:W-:Y:S01]  /*0710*/  LOP3.LUT R11, R10.reuse, 0x7fffff, RZ, 0xc0, !PT ;  /* 0x007fffff0a0b7812 */ /* 0x040fe200078ec0ff */
[----:B------:R-:W-:Y:S01]  /*0720*/  FADD R14, |R9|, -RZ ;  /* 0x800000ff090e7221 */ /* 0x000fe20000000200 */
[----:B------:R-:W0:Y:S01]  /*0730*/  F2I.TRUNC.NTZ R4, R4 ;  /* 0x0000000400047305 */ /* 0x000e22000020f100 */
[----:B------:R-:W-:-:S02]  /*0740*/  LOP3.LUT R13, R10, 0xff800000, RZ, 0xc0, !PT ;  /* 0xff8000000a0d7812 */ /* 0x000fc400078ec0ff */
[----:B------:R-:W-:-:S05]  /*0750*/  LOP3.LUT R11, R11, 0x3f800000, RZ, 0xfc, !PT ;  /* 0x3f8000000b0b7812 */ /* 0x000fca00078efcff */
[----:B------:R1:W2:Y:S01]  /*0760*/  MUFU.RCP R12, R11 ;  /* 0x0000000b000c7308 */ /* 0x0002a20000001000 */
[----:B0-----:R-:W-:-:S07]  /*0770*/  IMAD R18, R4, UR7, RZ ;  /* 0x0000000704127c24 */ /* 0x001fce000f8e02ff */
.L_x_16:
[----:B------:R-:W-:Y:S04]  /*0780*/  BSSY.RECONVERGENT B1, `(.L_x_6) ;  /* 0x0000078000017945 */ /* 0x000fe80003800200 */
[----:B0-----:R-:W-:Y:S05]  /*0790*/  @P0 BRA `(.L_x_7) ;  /* 0x0000000400d80947 */ /* 0x001fea0003800000 */
[----:B------:R-:W0:Y:S01]  /*07a0*/  LDC R20, c[0x0][0x39c] ;  /* 0x0000e700ff147b82 */ /* 0x000e220000000800 */
[C---:B------:R-:W-:Y:S01]  /*07b0*/  IMAD R21, R16.reuse, R0, RZ ;  /* 0x0000000010157224 */ /* 0x040fe200078e02ff */
[----:B------:R-:W-:Y:S01]  /*07c0*/  ISETP.NE.AND P3, PT, R16, 0x1, PT ;  /* 0x000000011000780c */ /* 0x000fe20003f65270 */
[----:B------:R-:W-:Y:S03]  /*07d0*/  BSSY.RECONVERGENT B0, `(.L_x_8) ;  /* 0x000005a000007945 */ /* 0x000fe60003800200 */
[----:B------:R-:W-:-:S09]  /*07e0*/  IABS R22, R21 ;  /* 0x0000001500167213 */ /* 0x000fd20000000000 */
[----:B------:R3:W-:Y:S04]  /*07f0*/  @!P3 STS [R8], RZ ;  /* 0x000000ff0800b388 */ /* 0x0007e80000000800 */
[----:B------:R3:W-:Y:S01]  /*0800*/  @!P3 STS [R8+0x1000], RZ ;  /* 0x001000ff0800b388 */ /* 0x0007e20000000800 */
[----:B0-----:R-:W-:Y:S02]  /*0810*/  IABS R4, R20 ;  /* 0x0000001400047213 */ /* 0x001fe40000000000 */
[----:B------:R-:W-:Y:S02]  /*0820*/  ISETP.NE.AND P3, PT, R20, RZ, PT ;  /* 0x000000ff1400720c */ /* 0x000fe40003f65270 */
[----:B------:R-:W0:Y:S08]  /*0830*/  I2F.RP R5, R4 ;  /* 0x0000000400057306 */ /* 0x000e300000209400 */
[----:B0-----:R-:W0:Y:S02]  /*0840*/  MUFU.RCP R5, R5 ;  /* 0x0000000500057308 */ /* 0x001e240000001000 */
[----:B0-----:R-:W-:-:S06]  /*0850*/  VIADD R2, R5, 0xffffffe ;  /* 0x0ffffffe05027836 */ /* 0x001fcc0000000000 */
[----:B------:R0:W4:Y:S02]  /*0860*/  F2I.FTZ.U32.TRUNC.NTZ R3, R2 ;  /* 0x0000000200037305 */ /* 0x000124000021f000 */
[----:B0-----:R-:W-:Y:S01]  /*0870*/  IMAD.MOV.U32 R2, RZ, RZ, RZ ;  /* 0x000000ffff027224 */ /* 0x001fe200078e00ff */
[----:B----4-:R-:W-:-:S05]  /*0880*/  IADD3 R19, PT, PT, RZ, -R3, RZ ;  /* 0x80000003ff137210 */ /* 0x010fca0007ffe0ff */
[----:B------:R-:W-:-:S04]  /*0890*/  IMAD R19, R19, R4, RZ ;  /* 0x0000000413137224 */ /* 0x000fc800078e02ff */
[----:B------:R-:W-:Y:S01]  /*08a0*/  IMAD.HI.U32 R3, R3, R19, R2 ;  /* 0x0000001303037227 */ /* 0x000fe200078e0002 */
[----:B------:R-:W-:-:S03]  /*08b0*/  LOP3.LUT R2, R21, R20, RZ, 0x3c, !PT ;  /* 0x0000001415027212 */ /* 0x000fc600078e3cff */
[----:B------:R-:W-:Y:S01]  /*08c0*/  IMAD.MOV.U32 R19, RZ, RZ, R22 ;  /* 0x000000ffff137224 */ /* 0x000fe200078e0016 */
[----:B------:R-:W-:Y:S02]  /*08d0*/  ISETP.GE.AND P2, PT, R2, RZ, PT ;  /* 0x000000ff0200720c */ /* 0x000fe40003f46270 */
[----:B------:R-:W-:Y:S01]  /*08e0*/  I2FP.F32.U32 R2, R21 ;  /* 0x0000001500027245 */ /* 0x000fe20000201000 */
[----:B------:R-:W-:-:S04]  /*08f0*/  IMAD.HI.U32 R3, R3, R19, RZ ;  /* 0x0000001303037227 */ /* 0x000fc800078e00ff */
[----:B------:R-:W-:-:S04]  /*0900*/  IMAD.MOV R5, RZ, RZ, -R3 ;  /* 0x000000ffff057224 */ /* 0x000fc800078e0a03 */
[----:B------:R-:W-:-:S05]  /*0910*/  IMAD R5, R4, R5, R19 ;  /* 0x0000000504057224 */ /* 0x000fca00078e0213 */
[----:B------:R-:W-:-:S13]  /*0920*/  ISETP.GT.U32.AND P4, PT, R4, R5, PT ;  /* 0x000000050400720c */ /* 0x000fda0003f84070 */
[----:B------:R-:W-:Y:S02]  /*0930*/  @!P4 IMAD.IADD R5, R5, 0x1, -R4 ;  /* 0x000000010505c824 */ /* 0x000fe400078e0a04 */
[----:B------:R-:W-:-:S03]  /*0940*/  @!P4 VIADD R3, R3, 0x1 ;  /* 0x000000010303c836 */ /* 0x000fc60000000000 */
[----:B------:R-:W-:-:S13]  /*0950*/  ISETP.GE.U32.AND P1, PT, R5, R4, PT ;  /* 0x000000040500720c */ /* 0x000fda0003f26070 */
[----:B------:R-:W-:Y:S01]  /*0960*/  @P1 VIADD R3, R3, 0x1 ;  /* 0x0000000103031836 */ /* 0x000fe20000000000 */
[C---:B------:R-:W-:Y:S01]  /*0970*/  FSETP.GEU.AND P1, PT, |R2|.reuse, |R9|, PT ;  /* 0x400000090200720b */ /* 0x040fe20003f2e200 */
[----:B------:R-:W-:-:S03]  /*0980*/  FADD R2, |R2|, -RZ ;  /* 0x800000ff02027221 */ /* 0x000fc60000000200 */
[----:B------:R-:W-:Y:S02]  /*0990*/  @!P2 IADD3 R3, PT, PT, -R3, RZ, RZ ;  /* 0x000000ff0303a210 */ /* 0x000fe40007ffe1ff */
[----:B------:R-:W-:-:S04]  /*09a0*/  @!P3 LOP3.LUT R3, RZ, R20, RZ, 0x33, !PT ;  /* 0x00000014ff03b212 */ /* 0x000fc800078e33ff */
[----:B------:R-:W-:-:S03]  /*09b0*/  I2FP.F32.S32 R19, R3 ;  /* 0x0000000300137245 */ /* 0x000fc60000201400 */
[----:B---3--:R-:W-:Y:S05]  /*09c0*/  @!P1 BRA `(.L_x_9) ;  /* 0x0000000000e89947 */ /* 0x008fea0003800000 */
[----:B------:R-:W-:-:S13]  /*09d0*/  FSETP.GTU.AND P1, PT, R2, R10, PT ;  /* 0x0000000a0200720b */ /* 0x000fda0003f2c000 */
[----:B------:R-:W-:Y:S05]  /*09e0*/  @P1 BRA `(.L_x_10) ;  /* 0x0000000000701947 */ /* 0x000fea0003800000 */
[C---:B------:R-:W-:Y:S01]  /*09f0*/  FMUL R4, |R9|.reuse, 16777216 ;  /* 0x4b80000009047820 */ /* 0x040fe20000400200 */
[----:B------:R-:W-:Y:S01]  /*0a00*/  FSETP.GEU.AND P1, PT, |R9|, 1.175494350822287508e-38, PT ;  /* 0x008000000900780b */ /* 0x000fe20003f2e200 */
[----:B------:R-:W-:Y:S01]  /*0a10*/  FMUL R3, R2, 16777216 ;  /* 0x4b80000002037820 */ /* 0x000fe20000400000 */
[----:B------:R-:W-:Y:S02]  /*0a20*/  BSSY.RECONVERGENT B2, `(.L_x_11) ;  /* 0x0000016000027945 */ /* 0x000fe40003800200 */
[----:B------:R-:W-:Y:S02]  /*0a30*/  FSEL R4, R4, |R9|, !P1 ;  /* 0x4000000904047208 */ /* 0x000fe40004800000 */
[----:B------:R-:W-:-:S04]  /*0a40*/  FSEL R3, R3, R2, !P1 ;  /* 0x0000000203037208 */ /* 0x000fc80004800000 */
[----:B------:R-:W0:Y:S02]  /*0a50*/  MUFU.RCP R4, R4 ;  /* 0x0000000400047308 */ /* 0x000e240000001000 */
[----:B0-----:R-:W-:-:S06]  /*0a60*/  FMUL R3, R4, R3 ;  /* 0x0000000304037220 */ /* 0x001fcc0000400000 */
[----:B------:R-:W0:Y:S02]  /*0a70*/  FRND.TRUNC R3, R3 ;  /* 0x0000000300037307 */ /* 0x000e24000020d000 */
[----:B0-----:R-:W-:-:S05]  /*0a80*/  FFMA R22, -|R9|, R3, R2 ;  /* 0x0000000309167223 */ /* 0x001fca0000000302 */
        /* <DEDUP_REMOVED lines=8> */
[----:B------:R-:W-:Y:S01]  /*0b10*/  FSETP.GE.AND P1, PT, R22, R15, PT ;  /* 0x0000000f1600720b */ /* 0x000fe20003f26000 */
[----:B------:R-:W-:-:S12]  /*0b20*/  FADD R3, R3, 1 ;  /* 0x3f80000003037421 */ /* 0x000fd80000000000 */
[----:B------:R-:W-:-:S05]  /*0b30*/  @P1 FFMA R4, |R9|, -3, R22 ;  /* 0xc040000009041823 */ /* 0x000fca0000000216 */
[----:B------:R-:W-:Y:S01]  /*0b40*/  FSETP.GE.AND P2, PT, R4, RZ, P1 ;  /* 0x000000ff0400720b */ /* 0x000fe20000f46000 */
[----:B------:R-:W-:-:S12]  /*0b50*/  @P1 FADD R4, R3, 1 ;  /* 0x3f80000003041421 */ /* 0x000fd80000000000 */
[----:B------:R-:W-:-:S04]  /*0b60*/  @P2 FADD R4, R4, 1 ;  /* 0x3f80000004042421 */ /* 0x000fc80000000000 */
[----:B------:R-:W-:-:S07]  /*0b70*/  @P1 IMAD.MOV.U32 R3, RZ, RZ, R4 ;  /* 0x000000ffff031224 */ /* 0x000fce00078e0004 */
.L_x_12:
[----:B------:R-:W-:Y:S05]  /*0b80*/  BSYNC.RECONVERGENT B2 ;  /* 0x0000000000027941 */ /* 0x000fea0003800200 */
.L_x_11:
[----:B------:R-:W-:Y:S01]  /*0b90*/  FFMA R2, -|R9|, R3, R2 ;  /* 0x0000000309027223 */ /* 0x000fe20000000302 */
[----:B------:R-:W-:Y:S06]  /*0ba0*/  BRA `(.L_x_9) ;  /* 0x0000000000707947 */ /* 0x000fec0003800000 */
.L_x_10:
[C---:B------:R-:W-:Y:S01]  /*0bb0*/  IMAD.IADD R3, R2.reuse, 0x1, -R13 ;  /* 0x0000000102037824 */ /* 0x040fe200078e0a0d */
[C---:B------:R-:W-:Y:S01]  /*0bc0*/  ISETP.GT.U32.AND P1, PT, R2.reuse, 0x7f7fffff, PT ;  /* 0x7f7fffff0200780c */ /* 0x040fe20003f24070 */
[----:B------:R-:W-:Y:S01]  /*0bd0*/  BSSY.RECONVERGENT B2, `(.L_x_13) ;  /* 0x0000017000027945 */ /* 0x000fe20003800200 */
[----:B------:R-:W-:Y:S02]  /*0be0*/  LOP3.LUT R2, R2, 0x7fffff, RZ, 0xc0, !PT ;  /* 0x007fffff02027812 */ /* 0x000fe400078ec0ff */
[----:B------:R-:W-:Y:S02]  /*0bf0*/  LOP3.LUT R3, R3, 0xff800000, RZ, 0xc0, !PT ;  /* 0xff80000003037812 */ /* 0x000fe400078ec0ff */
[----:B------:R-:W-:Y:S02]  /*0c00*/  FSETP.GT.AND P3, PT, |R9|, RZ, PT ;  /* 0x000000ff0900720b */ /* 0x000fe40003f64200 */
[----:B------:R-:W-:Y:S01]  /*0c10*/  FSEL R5, R13, +QNAN , !P1 ;  /* 0x7fffffff0d057808 */ /* 0x000fe20004800000 */
[----:B------:R-:W-:Y:S01]  /*0c20*/  VIADD R4, R3, 0xb800000 ;  /* 0x0b80000003047836 */ /* 0x000fe20000000000 */
[----:B------:R-:W-:-:S02]  /*0c30*/  LOP3.LUT R3, R2, 0x3f800000, RZ, 0xfc, !PT ;  /* 0x3f80000002037812 */ /* 0x000fc400078efcff */
[----:B------:R-:W-:Y:S02]  /*0c40*/  FSEL R2, R5, +QNAN , P3 ;  /* 0x7fffffff05027808 */ /* 0x000fe40001800000 */
[----:B------:R-:W-:-:S13]  /*0c50*/  ISETP.NE.AND P2, PT, R4, RZ, PT ;  /* 0x000000ff0400720c */ /* 0x000fda0003f45270 */
[----:B------:R-:W-:Y:S05]  /*0c60*/  @!P2 BRA `(.L_x_14) ;  /* 0x000000000034a947 */ /* 0x000fea0003800000 */
.L_x_15:
        /* <DEDUP_REMOVED lines=9> */
[----:B------:R-:W0:Y:S02]  /*0d00*/  FRND.TRUNC R24, R24 ;  /* 0x0000001800187307 */ /* 0x000e24000020d000 */
[----:B0-----:R-:W-:-:S05]  /*0d10*/  FFMA R3, -R11, R24, R22 ;  /* 0x000000180b037223 */ /* 0x001fca0000000116 */
[----:B------:R-:W-:-:S13]  /*0d20*/  ISETP.NE.AND P1, PT, R3, RZ, PT ;  /* 0x000000ff0300720c */ /* 0x000fda0003f25270 */
[----:B------:R-:W-:Y:S05]  /*0d30*/  @P1 BRA P2, `(.L_x_15) ;  /* 0xfffffffc00cc1947 */ /* 0x000fea000103ffff */
.L_x_14:
[----:B------:R-:W-:Y:S05]  /*0d40*/  BSYNC.RECONVERGENT B2 ;  /* 0x0000000000027941 */ /* 0x000fea0003800200 */
.L_x_13:
[----:B------:R-:W-:-:S04]  /*0d50*/  FMUL R3, R3, 1.1920928955078125e-07 ;  /* 0x3400000003037820 */ /* 0x000fc80000400000 */
[----:B------:R-:W-:-:S07]  /*0d60*/  FMUL R2, R2, R3 ;  /* 0x0000000302027220 */ /* 0x000fce0000400000 */
.L_x_9:
[----:B------:R-:W-:Y:S05]  /*0d70*/  BSYNC.RECONVERGENT B0 ;  /* 0x0000000000007941 */ /* 0x000fea0003800200 */
.L_x_8:
[CC--:B------:R-:W-:Y:S01]  /*0d80*/  FSETP.NAN.AND P1, PT, |R2|.reuse, |R2|.reuse, PT ;  /* 0x400000020200720b */ /* 0x0c0fe20003f28200 */
[----:B------:R-:W0:Y:S01]  /*0d90*/  F2I.TRUNC.NTZ R19, R19 ;  /* 0x0000001300137305 */ /* 0x000e22000020f100 */
[----:B------:R-:W3:Y:S01]  /*0da0*/  LDCU UR4, c[0x0][0x3a0] ;  /* 0x00007400ff0477ac */ /* 0x000ee20008000800 */
[----:B------:R-:W4:Y:S01]  /*0db0*/  LDC.64 R4, c[0x0][0x380] ;  /* 0x0000e000ff047b82 */ /* 0x000f220000000a00 */
[----:B------:R-:W-:Y:S01]  /*0dc0*/  FSEL R21, R2, |R2|, P1 ;  /* 0x4000000202157208 */ /* 0x000fe20000800000 */
[----:B------:R-:W-:Y:S05]  /*0dd0*/  LDS R22, [R8] ;  /* 0x0000000008167984 */ /* 0x000fea0000000800 */
[----:B------:R-:W5:Y:S01]  /*0de0*/  F2I.TRUNC.NTZ R21, R21 ;  /* 0x0000001500157305 */ /* 0x000f62000020f100 */
[----:B------:R-:W1:Y:S01]  /*0df0*/  LDC.64 R2, c[0x0][0x388] ;  /* 0x0000e200ff027b82 */ /* 0x000e620000000a00 */
[----:B0-----:R-:W-:-:S04]  /*0e00*/  IMAD R23, R17, R20, R19 ;  /* 0x0000001411177224 */ /* 0x001fc800078e0213 */
[----:B---3--:R-:W-:-:S05]  /*0e10*/  IMAD R20, R23, UR4, R18 ;  /* 0x0000000417147c24 */ /* 0x008fca000f8e0212 */
[----:B-----5:R-:W-:-:S05]  /*0e20*/  IADD3 R23, PT, PT, R21, R20, RZ ;  /* 0x0000001415177210 */ /* 0x020fca0007ffe0ff */
[----:B----4-:R-:W-:-:S04]  /*0e30*/  IMAD.WIDE R4, R23, 0x4, R4 ;  /* 0x0000000417047825 */ /* 0x010fc800078e0204 */
[----:B-1----:R-:W-:Y:S02]  /*0e40*/  IMAD.WIDE R2, R23, 0x4, R2 ;  /* 0x0000000417027825 */ /* 0x002fe400078e0202 */
[----:B------:R-:W3:Y:S04]  /*0e50*/  LDG.E R4, desc[UR8][R4.64] ;  /* 0x0000000804047981 */ /* 0x000ee8000c1e1900 */
[----:B------:R-:W3:Y:S04]  /*0e60*/  LDS R23, [R8+0x1000] ;  /* 0x0010000008177984 */ /* 0x000ee80000000800 */
[----:B------:R-:W4:Y:S01]  /*0e70*/  LDG.E R3, desc[UR8][R2.64] ;  /* 0x0000000802037981 */ /* 0x000f22000c1e1900 */
[C---:B---3--:R-:W-:Y:S01]  /*0e80*/  FADD R24, R4.reuse, R23 ;  /* 0x0000001704187221 */ /* 0x048fe20000000000 */
[C-C-:B----4-:R-:W-:Y:S01]  /*0e90*/  FADD R19, R4.reuse, R3.reuse ;  /* 0x0000000304137221 */ /* 0x150fe20000000000 */
[----:B------:R-:W-:-:S02]  /*0ea0*/  FADD R20, R4, -R3 ;  /* 0x8000000304147221 */ /* 0x000fc40000000000 */
[----:B------:R-:W-:Y:S02]  /*0eb0*/  FADD R21, R3, R24 ;  /* 0x0000001803157221 */ /* 0x000fe40000000000 */
[----:B------:R-:W-:-:S03]  /*0ec0*/  FMUL R19, R19, R20 ;  /* 0x0000001413137220 */ /* 0x000fc60000400000 */
[----:B------:R0:W-:Y:S01]  /*0ed0*/  STS [R8+0x1000], R21 ;  /* 0x0010001508007388 */ /* 0x0001e20000000800 */
[----:B------:R-:W-:-:S05]  /*0ee0*/  FADD R19, R22, |R19| ;  /* 0x4000001316137221 */ /* 0x000fca0000000000 */
[----:B------:R0:W-:Y:S02]  /*0ef0*/  STS [R8], R19 ;  /* 0x0000001308007388 */ /* 0x0001e40000000800 */
.L_x_7:
[----:B------:R-:W-:Y:S05]  /*0f00*/  BSYNC.RECONVERGENT B1 ;  /* 0x0000000000017941 */ /* 0x000fea0003800200 */
.L_x_6:
[C---:B------:R-:W-:Y:S01]  /*0f10*/  ISETP.NE.AND P1, PT, R16.reuse, R7, PT ;  /* 0x000000071000720c */ /* 0x040fe20003f25270 */
[----:B------:R-:W-:-:S12]  /*0f20*/  VIADD R16, R16, 0x1 ;  /* 0x0000000110107836 */ /* 0x000fd80000000000 */
[----:B------:R-:W-:Y:S05]  /*0f30*/  @P1 BRA `(.L_x_16) ;  /* 0xfffffff800101947 */ /* 0x000fea000383ffff */
.L_x_5:
[----:B------:R-:W3:Y:S02]  /*0f40*/  LDCU UR4, c[0x0][0x360] ;  /* 0x00006c00ff0477ac */ /* 0x000ee40008000800 */
[----:B---3--:R-:W-:-:S09]  /*0f50*/  UISETP.GE.U32.AND UP0, UPT, UR4, 0x2, UPT ;  /* 0x000000020400788c */ /* 0x008fd2000bf06070 */
[----:B------:R-:W-:Y:S05]  /*0f60*/  BRA.U !UP0, `(.L_x_17) ;  /* 0x00000001084c7547 */ /* 0x000fea000b800000 */
[----:B------:R-:W-:-:S07]  /*0f70*/  IMAD.U32 R2, RZ, RZ, UR4 ;  /* 0x00000004ff027e24 */ /* 0x000fce000f8e00ff */
.L_x_20:
[----:B------:R-:W-:Y:S01]  /*0f80*/  SHF.R.U32.HI R7, RZ, 0x1, R2 ;  /* 0x00000001ff077819 */ /* 0x000fe20000011602 */
[----:B------:R-:W-:Y:S01]  /*0f90*/  BAR.SYNC.DEFER_BLOCKING 0x0 ;  /* 0x0000000000007b1d */ /* 0x000fe20000010000 */
[----:B------:R-:W-:Y:S02]  /*0fa0*/  ISETP.GT.U32.AND P1, PT, R2, 0x3, PT ;  /* 0x000000030200780c */ /* 0x000fe40003f24070 */
[----:B------:R-:W-:-:S03]  /*0fb0*/  ISETP.GE.U32.AND P0, PT, R0, R7, PT ;  /* 0x000000070000720c */ /* 0x000fc60003f06070 */
[----:B------:R-:W-:Y:S10]  /*0fc0*/  BSSY.RECONVERGENT B0, `(.L_x_18) ;  /* 0x000000b000007945 */ /* 0x000ff40003800200 */
[----:B---3--:R-:W-:Y:S05]  /*0fd0*/  @P0 BRA `(.L_x_19) ;  /* 0x0000000000240947 */ /* 0x008fea0003800000 */
[----:B------:R-:W-:Y:S01]  /*0fe0*/  IMAD R2, R7, 0x4, R8 ;  /* 0x0000000407027824 */ /* 0x000fe200078e0208 */
[----:B------:R-:W-:Y:S04]  /*0ff0*/  LDS R4, [R8] ;  /* 0x0000000008047984 */ /* 0x000fe80000000800 */
[----:B-1----:R-:W1:Y:S04]  /*1000*/  LDS R3, [R2] ;  /* 0x0000000002037984 */ /* 0x002e680000000800 */
[----:B------:R-:W-:Y:S01]  /*1010*/  LDS R5, [R8+0x1000] ;  /* 0x0010000008057984 */ /* 0x000fe20000000800 */
[----:B-1----:R-:W-:-:S05]  /*1020*/  FADD R3, R3, R4 ;  /* 0x0000000403037221 */ /* 0x002fca0000000000 */
[----:B------:R-:W-:Y:S04]  /*1030*/  STS [R8], R3 ;  /* 0x0000000308007388 */ /* 0x000fe80000000800 */
[----:B------:R-:W1:Y:S02]  /*1040*/  LDS R4, [R2+0x1000] ;  /* 0x0010000002047984 */ /* 0x000e640000000800 */
[----:B-1----:R-:W-:-:S05]  /*1050*/  FADD R5, R4, R5 ;  /* 0x0000000504057221 */ /* 0x002fca0000000000 */
[----:B------:R3:W-:Y:S02]  /*1060*/  STS [R8+0x1000], R5 ;  /* 0x0010000508007388 */ /* 0x0007e40000000800 */
.L_x_19:
[----:B------:R-:W-:Y:S05]  /*1070*/  BSYNC.RECONVERGENT B0 ;  /* 0x0000000000007941 */ /* 0x000fea0003800200 */
.L_x_18:
[----:B------:R-:W-:Y:S01]  /*1080*/  IMAD.MOV.U32 R2, RZ, RZ, R7 ;  /* 0x000000ffff027224 */ /* 0x000fe200078e0007 */
[----:B------:R-:W-:Y:S06]  /*1090*/  @P1 BRA `(.L_x_20) ;  /* 0xfffffffc00b81947 */ /* 0x000fec000383ffff */
.L_x_17:
[----:B------:R-:W-:-:S13]  /*10a0*/  ISETP.NE.AND P0, PT, R0, RZ, PT ;  /* 0x000000ff0000720c */ /* 0x000fda0003f05270 */
[----:B------:R-:W-:Y:S05]  /*10b0*/  @P0 EXIT ;  /* 0x000000000000094d */ /* 0x000fea0003800000 */
[----:B------:R-:W4:Y:S01]  /*10c0*/  S2UR UR5, SR_CgaCtaId ;  /* 0x00000000000579c3 */ /* 0x000f220000008800 */
[----:B------:R-:W-:Y:S02]  /*10d0*/  UMOV UR4, 0x400 ;  /* 0x0000040000047882 */ /* 0x000fe40000000000 */
[----:B----4-:R-:W-:-:S09]  /*10e0*/  ULEA UR4, UR5, UR4, 0x18 ;  /* 0x0000000405047291 */ /* 0x010fd2000f8ec0ff */
[----:B------:R-:W1:Y:S04]  /*10f0*/  LDS R2, [UR4+0x1000] ;  /* 0x00100004ff027984 */ /* 0x000e680008000800 */
[----:B------:R-:W4:Y:S01]  /*1100*/  LDS R0, [UR4] ;  /* 0x00000004ff007984 */ /* 0x000f220008000800 */
[----:B-1----:R-:W-:-:S04]  /*1110*/  FADD R3, R2, 9.9999997473787516356e-05 ;  /* 0x38d1b71702037421 */ /* 0x002fc80000000000 */
[----:B------:R-:W3:Y:S08]  /*1120*/  MUFU.RCP R2, R3 ;  /* 0x0000000300027308 */ /* 0x000ef00000001000 */
[----:B----4-:R-:W1:Y:S01]  /*1130*/  FCHK P0, R0, R3 ;  /* 0x0000000300007302 */ /* 0x010e620000000000 */
[----:B---3--:R-:W-:-:S04]  /*1140*/  FFMA R5, -R3, R2, 1 ;  /* 0x3f80000003057423 */ /* 0x008fc80000000102 */
[----:B------:R-:W-:-:S04]  /*1150*/  FFMA R5, R2, R5, R2 ;  /* 0x0000000502057223 */ /* 0x000fc80000000002 */
[----:B------:R-:W-:-:S04]  /*1160*/  FFMA R2, R0, R5, RZ ;  /* 0x0000000500027223 */ /* 0x000fc800000000ff */
[----:B------:R-:W-:-:S04]  /*1170*/  FFMA R4, -R3, R2, R0 ;  /* 0x0000000203047223 */ /* 0x000fc80000000100 */
[----:B------:R-:W-:Y:S01]  /*1180*/  FFMA R4, R5, R4, R2 ;  /* 0x0000000405047223 */ /* 0x000fe20000000002 */
[----:B-1----:R-:W-:Y:S06]  /*1190*/  @!P0 BRA `(.L_x_21) ;  /* 0x00000000000c8947 */ /* 0x002fec0003800000 */
[----:B------:R-:W-:-:S07]  /*11a0*/  MOV R2, 0x11c0 ;  /* 0x000011c000027802 */ /* 0x000fce0000000f00 */
[----:B0-2---:R-:W-:Y:S05]  /*11b0*/  CALL.REL.NOINC `($__internal_0_$__cuda_sm3x_div_rn_noftz_f32_slowpath) ;  /* 0x0000000000187944 */ /* 0x005fea0003c00000 */
[----:B------:R-:W-:-:S07]  /*11c0*/  IMAD.MOV.U32 R4, RZ, RZ, R0 ;  /* 0x000000ffff047224 */ /* 0x000fce00078e0000 */
.L_x_21:
[----:B------:R-:W1:Y:S01]  /*11d0*/  LDC.64 R2, c[0x0][0x390] ;  /* 0x0000e400ff027b82 */ /* 0x000e620000000a00 */
[----:B------:R-:W-:Y:S01]  /*11e0*/  FADD R5, -R4, 1 ;  /* 0x3f80000004057421 */ /* 0x000fe20000000100 */
[----:B-1----:R-:W-:-:S05]  /*11f0*/  IMAD.WIDE.U32 R6, R6, 0x4, R2 ;  /* 0x0000000406067825 */ /* 0x002fca00078e0002 */
[----:B------:R-:W-:Y:S01]  /*1200*/  STG.E desc[UR8][R6.64], R5 ;  /* 0x0000000506007986 */ /* 0x000fe2000c101908 */
[----:B------:R-:W-:Y:S05]  /*1210*/  EXIT ;  /* 0x000000000000794d */ /* 0x000fea0003800000 */
        .weak           $__internal_0_$__cuda_sm3x_div_rn_noftz_f32_slowpath
        .type           $__internal_0_$__cuda_sm3x_div_rn_noftz_f32_slowpath,@function
        .size           $__internal_0_$__cuda_sm3x_div_rn_noftz_f32_slowpath,(.L_x_49 - $__internal_0_$__cuda_sm3x_div_rn_noftz_f32_slowpath)
$__internal_0_$__cuda_sm3x_div_rn_noftz_f32_slowpath:
[--C-:B------:R-:W-:Y:S01]  /*1220*/  SHF.R.U32.HI R5, RZ, 0x17, R3.reuse ;  /* 0x00000017ff057819 */ /* 0x100fe20000011603 */
[--C-:B------:R-:W-:Y:S01]  /*1230*/  IMAD.MOV.U32 R7, RZ, RZ, R0.reuse ;  /* 0x000000ffff077224 */ /* 0x100fe200078e0000 */
[----:B------:R-:W-:Y:S01]  /*1240*/  SHF.R.U32.HI R4, RZ, 0x17, R0 ;  /* 0x00000017ff047819 */ /* 0x000fe20000011600 */
[----:B------:R-:W-:Y:S01]  /*1250*/  IMAD.MOV.U32 R8, RZ, RZ, R3 ;  /* 0x000000ffff087224 */ /* 0x000fe200078e0003 */
[----:B------:R-:W-:Y:S02]  /*1260*/  LOP3.LUT R5, R5, 0xff, RZ, 0xc0, !PT ;  /* 0x000000ff05057812 */ /* 0x000fe400078ec0ff */
[----:B------:R-:W-:-:S03]  /*1270*/  LOP3.LUT R4, R4, 0xff, RZ, 0xc0, !PT ;  /* 0x000000ff04047812 */ /* 0x000fc600078ec0ff */
[----:B------:R-:W-:Y:S01]  /*1280*/  VIADD R11, R5, 0xffffffff ;  /* 0xffffffff050b7836 */ /* 0x000fe20000000000 */
[----:B------:R-:W-:-:S04]  /*1290*/  IADD3 R10, PT, PT, R4, -0x1, RZ ;  /* 0xffffffff040a7810 */ /* 0x000fc80007ffe0ff */
[----:B------:R-:W-:-:S04]  /*12a0*/  ISETP.GT.U32.AND P0, PT, R11, 0xfd, PT ;  /* 0x000000fd0b00780c */ /* 0x000fc80003f04070 */
[----:B------:R-:W-:-:S13]  /*12b0*/  ISETP.GT.U32.OR P0, PT, R10, 0xfd, P0 ;  /* 0x000000fd0a00780c */ /* 0x000fda0000704470 */
[----:B------:R-:W-:Y:S01]  /*12c0*/  @!P0 IMAD.MOV.U32 R9, RZ, RZ, RZ ;  /* 0x000000ffff098224 */ /* 0x000fe200078e00ff */
[----:B------:R-:W-:Y:S06]  /*12d0*/  @!P0 BRA `(.L_x_22) ;  /* 0x00000000005c8947 */ /* 0x000fec0003800000 */
[----:B------:R-:W-:Y:S02]  /*12e0*/  FSETP.GTU.FTZ.AND P0, PT, |R0|, +INF , PT ;  /* 0x7f8000000000780b */ /* 0x000fe40003f1c200 */
[----:B------:R-:W-:-:S04]  /*12f0*/  FSETP.GTU.FTZ.AND P1, PT, |R3|, +INF , PT ;  /* 0x7f8000000300780b */ /* 0x000fc80003f3c200 */
[----:B------:R-:W-:-:S13]  /*1300*/  PLOP3.LUT P0, PT, P0, P1, PT, 0xf8, 0x8f ;  /* 0x00000000008f781c */ /* 0x000fda0000703f70 */
[----:B------:R-:W-:Y:S05]  /*1310*/  @P0 BRA `(.L_x_23) ;  /* 0x0000000400440947 */ /* 0x000fea0003800000 */
[----:B------:R-:W-:-:S13]  /*1320*/  LOP3.LUT P0, RZ, R8, 0x7fffffff, R7, 0xc8, !PT ;  /* 0x7fffffff08ff7812 */ /* 0x000fda000780c807 */
[----:B------:R-:W-:Y:S05]  /*1330*/  @!P0 BRA `(.L_x_24) ;  /* 0x0000000400348947 */ /* 0x000fea0003800000 */
[C---:B------:R-:W-:Y:S02]  /*1340*/  FSETP.NEU.FTZ.AND P2, PT, |R0|.reuse, +INF , PT ;  /* 0x7f8000000000780b */ /* 0x040fe40003f5d200 */
[----:B------:R-:W-:Y:S02]  /*1350*/  FSETP.NEU.FTZ.AND P1, PT, |R3|, +INF , PT ;  /* 0x7f8000000300780b */ /* 0x000fe40003f3d200 */
[----:B------:R-:W-:-:S11]  /*1360*/  FSETP.NEU.FTZ.AND P0, PT, |R0|, +INF , PT ;  /* 0x7f8000000000780b */ /* 0x000fd60003f1d200 */
[----:B------:R-:W-:Y:S05]  /*1370*/  @!P1 BRA !P2, `(.L_x_24) ;  /* 0x0000000400249947 */ /* 0x000fea0005000000 */
[----:B------:R-:W-:-:S04]  /*1380*/  LOP3.LUT P2, RZ, R7, 0x7fffffff, RZ, 0xc0, !PT ;  /* 0x7fffffff07ff7812 */ /* 0x000fc8000784c0ff */
[----:B------:R-:W-:-:S13]  /*1390*/  PLOP3.LUT P1, PT, P1, P2, PT, 0x2f, 0xf2 ;  /* 0x0000000000f2781c */ /* 0x000fda0000f24577 */
[----:B------:R-:W-:Y:S05]  /*13a0*/  @P1 BRA `(.L_x_25) ;  /* 0x0000000400101947 */ /* 0x000fea0003800000 */
[----:B------:R-:W-:-:S04]  /*13b0*/  LOP3.LUT P1, RZ, R8, 0x7fffffff, RZ, 0xc0, !PT ;  /* 0x7fffffff08ff7812 */ /* 0x000fc8000782c0ff */
[----:B------:R-:W-:-:S13]  /*13c0*/  PLOP3.LUT P0, PT, P0, P1, PT, 0x2f, 0xf2 ;  /* 0x0000000000f2781c */ /* 0x000fda0000702577 */
[----:B------:R-:W-:Y:S05]  /*13d0*/  @P0 BRA `(.L_x_26) ;  /* 0x0000000000f80947 */ /* 0x000fea0003800000 */
[----:B------:R-:W-:Y:S02]  /*13e0*/  ISETP.GE.AND P0, PT, R10, RZ, PT ;  /* 0x000000ff0a00720c */ /* 0x000fe40003f06270 */
[----:B------:R-:W-:-:S11]  /*13f0*/  ISETP.GE.AND P1, PT, R11, RZ, PT ;  /* 0x000000ff0b00720c */ /* 0x000fd60003f26270 */
[----:B------:R-:W-:Y:S02]  /*1400*/  @P0 IMAD.MOV.U32 R9, RZ, RZ, RZ ;  /* 0x000000ffff090224 */ /* 0x000fe400078e00ff */
[----:B------:R-:W-:Y:S01]  /*1410*/  @!P0 FFMA R7, R0, 1.84467440737095516160e+19, RZ ;  /* 0x5f80000000078823 */ /* 0x000fe200000000ff */
[----:B------:R-:W-:Y:S02]  /*1420*/  @!P0 IMAD.MOV.U32 R9, RZ, RZ, -0x40 ;  /* 0xffffffc0ff098424 */ /* 0x000fe400078e00ff */
[----:B------:R-:W-:-:S03]  /*1430*/  @!P1 FFMA R8, R3, 1.84467440737095516160e+19, RZ ;  /* 0x5f80000003089823 */ /* 0x000fc600000000ff */
[----:B------:R-:W-:-:S07]  /*1440*/  @!P1 IADD3 R9, PT, PT, R9, 0x40, RZ ;  /* 0x0000004009099810 */ /* 0x000fce0007ffe0ff */
.L_x_22:
[----:B------:R-:W-:Y:S01]  /*1450*/  LEA R3, R5, 0xc0800000, 0x17 ;  /* 0xc080000005037811 */ /* 0x000fe200078eb8ff */
[----:B------:R-:W-:-:S04]  /*1460*/  VIADD R4, R4, 0xffffff81 ;  /* 0xffffff8104047836 */ /* 0x000fc80000000000 */
[----:B------:R-:W-:Y:S02]  /*1470*/  IMAD.IADD R3, R8, 0x1, -R3 ;  /* 0x0000000108037824 */ /* 0x000fe400078e0a03 */
[C---:B------:R-:W-:Y:S01]  /*1480*/  IMAD R0, R4.reuse, -0x800000, R7 ;  /* 0xff80000004007824 */ /* 0x040fe200078e0207 */
[----:B------:R-:W-:Y:S01]  /*1490*/  IADD3 R4, PT, PT, R4, 0x7f, -R5 ;  /* 0x0000007f04047810 */ /* 0x000fe20007ffe805 */
[----:B------:R-:W0:Y:S01]  /*14a0*/  MUFU.RCP R8, R3 ;  /* 0x0000000300087308 */ /* 0x000e220000001000 */
[----:B------:R-:W-:-:S03]  /*14b0*/  FADD.FTZ R11, -R3, -RZ ;  /* 0x800000ff030b7221 */ /* 0x000fc60000010100 */
[----:B------:R-:W-:Y:S02]  /*14c0*/  IMAD.IADD R4, R4, 0x1, R9 ;  /* 0x0000000104047824 */ /* 0x000fe400078e0209 */
[----:B0-----:R-:W-:-:S04]  /*14d0*/  FFMA R13, R8, R11, 1 ;  /* 0x3f800000080d7423 */ /* 0x001fc8000000000b */
[----:B------:R-:W-:-:S04]  /*14e0*/  FFMA R10, R8, R13, R8 ;  /* 0x0000000d080a7223 */ /* 0x000fc80000000008 */
[----:B------:R-:W-:-:S04]  /*14f0*/  FFMA R7, R0, R10, RZ ;  /* 0x0000000a00077223 */ /* 0x000fc800000000ff */
[----:B------:R-:W-:-:S04]  /*1500*/  FFMA R8, R11, R7, R0 ;  /* 0x000000070b087223 */ /* 0x000fc80000000000 */
[----:B------:R-:W-:-:S04]  /*1510*/  FFMA R7, R10, R8, R7 ;  /* 0x000000080a077223 */ /* 0x000fc80000000007 */
[----:B------:R-:W-:-:S04]  /*1520*/  FFMA R8, R11, R7, R0 ;  /* 0x000000070b087223 */ /* 0x000fc80000000000 */
[----:B------:R-:W-:-:S05]  /*1530*/  FFMA R0, R10, R8, R7 ;  /* 0x000000080a007223 */ /* 0x000fca0000000007 */
[----:B------:R-:W-:-:S04]  /*1540*/  SHF.R.U32.HI R3, RZ, 0x17, R0 ;  /* 0x00000017ff037819 */ /* 0x000fc80000011600 */
[----:B------:R-:W-:-:S05]  /*1550*/  LOP3.LUT R3, R3, 0xff, RZ, 0xc0, !PT ;  /* 0x000000ff03037812 */ /* 0x000fca00078ec0ff */
[----:B------:R-:W-:-:S04]  /*1560*/  IMAD.IADD R9, R3, 0x1, R4 ;  /* 0x0000000103097824 */ /* 0x000fc800078e0204 */
[----:B------:R-:W-:-:S05]  /*1570*/  VIADD R3, R9, 0xffffffff ;  /* 0xffffffff09037836 */ /* 0x000fca0000000000 */
[----:B------:R-:W-:-:S13]  /*1580*/  ISETP.GE.U32.AND P0, PT, R3, 0xfe, PT ;  /* 0x000000fe0300780c */ /* 0x000fda0003f06070 */
[----:B------:R-:W-:Y:S05]  /*1590*/  @!P0 BRA `(.L_x_27) ;  /* 0x0000000000808947 */ /* 0x000fea0003800000 */
[----:B------:R-:W-:-:S13]  /*15a0*/  ISETP.GT.AND P0, PT, R9, 0xfe, PT ;  /* 0x000000fe0900780c */ /* 0x000fda0003f04270 */
[----:B------:R-:W-:Y:S05]  /*15b0*/  @P0 BRA `(.L_x_28) ;  /* 0x00000000006c0947 */ /* 0x000fea0003800000 */
[----:B------:R-:W-:-:S13]  /*15c0*/  ISETP.GE.AND P0, PT, R9, 0x1, PT ;  /* 0x000000010900780c */ /* 0x000fda0003f06270 */
[----:B------:R-:W-:Y:S05]  /*15d0*/  @P0 BRA `(.L_x_29) ;  /* 0x0000000000980947 */ /* 0x000fea0003800000 */
[----:B------:R-:W-:Y:S02]  /*15e0*/  ISETP.GE.AND P0, PT, R9, -0x18, PT ;  /* 0xffffffe80900780c */ /* 0x000fe40003f06270 */
[----:B------:R-:W-:-:S11]  /*15f0*/  LOP3.LUT R0, R0, 0x80000000, RZ, 0xc0, !PT ;  /* 0x8000000000007812 */ /* 0x000fd600078ec0ff */
[----:B------:R-:W-:Y:S05]  /*1600*/  @!P0 BRA `(.L_x_29) ;  /* 0x00000000008c8947 */ /* 0x000fea0003800000 */
[CCC-:B------:R-:W-:Y:S01]  /*1610*/  FFMA.RZ R3, R10.reuse, R8.reuse, R7.reuse ;  /* 0x000000080a037223 */ /* 0x1c0fe2000000c007 */
[CCC-:B------:R-:W-:Y:S01]  /*1620*/  FFMA.RM R4, R10.reuse, R8.reuse, R7.reuse ;  /* 0x000000080a047223 */ /* 0x1c0fe20000004007 */
[C---:B------:R-:W-:Y:S02]  /*1630*/  ISETP.NE.AND P2, PT, R9.reuse, RZ, PT ;  /* 0x000000ff0900720c */ /* 0x040fe40003f45270 */
[----:B------:R-:W-:Y:S02]  /*1640*/  ISETP.NE.AND P1, PT, R9, RZ, PT ;  /* 0x000000ff0900720c */ /* 0x000fe40003f25270 */
[----:B------:R-:W-:Y:S01]  /*1650*/  LOP3.LUT R5, R3, 0x7fffff, RZ, 0xc0, !PT ;  /* 0x007fffff03057812 */ /* 0x000fe200078ec0ff */
[----:B------:R-:W-:Y:S01]  /*1660*/  FFMA.RP R3, R10, R8, R7 ;  /* 0x000000080a037223 */ /* 0x000fe20000008007 */
[----:B------:R-:W-:Y:S01]  /*1670*/  IADD3 R8, PT, PT, R9, 0x20, RZ ;  /* 0x0000002009087810 */ /* 0x000fe20007ffe0ff */
[----:B------:R-:W-:Y:S01]  /*1680*/  IMAD.MOV R7, RZ, RZ, -R9 ;  /* 0x000000ffff077224 */ /* 0x000fe200078e0a09 */
[----:B------:R-:W-:-:S02]  /*1690*/  LOP3.LUT R5, R5, 0x800000, RZ, 0xfc, !PT ;  /* 0x0080000005057812 */ /* 0x000fc400078efcff */
[----:B------:R-:W-:Y:S02]  /*16a0*/  FSETP.NEU.FTZ.AND P0, PT, R3, R4, PT ;  /* 0x000000040300720b */ /* 0x000fe40003f1d000 */
[----:B------:R-:W-:Y:S02]  /*16b0*/  SHF.L.U32 R8, R5, R8, RZ ;  /* 0x0000000805087219 */ /* 0x000fe400000006ff */
[----:B------:R-:W-:Y:S02]  /*16c0*/  SEL R4, R7, RZ, P2 ;  /* 0x000000ff07047207 */ /* 0x000fe40001000000 */
[----:B------:R-:W-:Y:S02]  /*16d0*/  ISETP.NE.AND P1, PT, R8, RZ, P1 ;  /* 0x000000ff0800720c */ /* 0x000fe40000f25270 */
[----:B------:R-:W-:Y:S02]  /*16e0*/  SHF.R.U32.HI R4, RZ, R4, R5 ;  /* 0x00000004ff047219 */ /* 0x000fe40000011605 */
[----:B------:R-:W-:-:S02]  /*16f0*/  PLOP3.LUT P0, PT, P0, P1, PT, 0xf8, 0x8f ;  /* 0x00000000008f781c */ /* 0x000fc40000703f70 */
[----:B------:R-:W-:Y:S02]  /*1700*/  SHF.R.U32.HI R8, RZ, 0x1, R4 ;  /* 0x00000001ff087819 */ /* 0x000fe40000011604 */
[----:B------:R-:W-:-:S04]  /*1710*/  SEL R3, RZ, 0x1, !P0 ;  /* 0x00000001ff037807 */ /* 0x000fc80004000000 */
[----:B------:R-:W-:-:S04]  /*1720*/  LOP3.LUT R3, R3, 0x1, R8, 0xf8, !PT ;  /* 0x0000000103037812 */ /* 0x000fc800078ef808 */
[----:B------:R-:W-:-:S05]  /*1730*/  LOP3.LUT R3, R3, R4, RZ, 0xc0, !PT ;  /* 0x0000000403037212 */ /* 0x000fca00078ec0ff */
[----:B------:R-:W-:-:S05]  /*1740*/  IMAD.IADD R3, R8, 0x1, R3 ;  /* 0x0000000108037824 */ /* 0x000fca00078e0203 */
[----:B------:R-:W-:Y:S01]  /*1750*/  LOP3.LUT R0, R3, R0, RZ, 0xfc, !PT ;  /* 0x0000000003007212 */ /* 0x000fe200078efcff */
[----:B------:R-:W-:Y:S06]  /*1760*/  BRA `(.L_x_29) ;  /* 0x0000000000347947 */ /* 0x000fec0003800000 */
.L_x_28:
[----:B------:R-:W-:-:S04]  /*1770*/  LOP3.LUT R0, R0, 0x80000000, RZ, 0xc0, !PT ;  /* 0x8000000000007812 */ /* 0x000fc800078ec0ff */
[----:B------:R-:W-:Y:S01]  /*1780*/  LOP3.LUT R0, R0, 0x7f800000, RZ, 0xfc, !PT ;  /* 0x7f80000000007812 */ /* 0x000fe200078efcff */
[----:B------:R-:W-:Y:S06]  /*1790*/  BRA `(.L_x_29) ;  /* 0x0000000000287947 */ /* 0x000fec0003800000 */
.L_x_27:
[----:B------:R-:W-:Y:S01]  /*17a0*/  IMAD R0, R4, 0x800000, R0 ;  /* 0x0080000004007824 */ /* 0x000fe200078e0200 */
[----:B------:R-:W-:Y:S06]  /*17b0*/  BRA `(.L_x_29) ;  /* 0x0000000000207947 */ /* 0x000fec0003800000 */
.L_x_26:
[----:B------:R-:W-:-:S04]  /*17c0*/  LOP3.LUT R0, R8, 0x80000000, R7, 0x48, !PT ;  /* 0x8000000008007812 */ /* 0x000fc800078e4807 */
[----:B------:R-:W-:Y:S01]  /*17d0*/  LOP3.LUT R0, R0, 0x7f800000, RZ, 0xfc, !PT ;  /* 0x7f80000000007812 */ /* 0x000fe200078efcff */
[----:B------:R-:W-:Y:S06]  /*17e0*/  BRA `(.L_x_29) ;  /* 0x0000000000147947 */ /* 0x000fec0003800000 */
.L_x_25:
[----:B------:R-:W-:Y:S01]  /*17f0*/  LOP3.LUT R0, R8, 0x80000000, R7, 0x48, !PT ;  /* 0x8000000008007812 */ /* 0x000fe200078e4807 */
[----:B------:R-:W-:Y:S06]  /*1800*/  BRA `(.L_x_29) ;  /* 0x00000000000c7947 */ /* 0x000fec0003800000 */
.L_x_24:
[----:B------:R-:W0:Y:S01]  /*1810*/  MUFU.RSQ R0, -QNAN ;  /* 0xffc0000000007908 */ /* 0x000e220000001400 */
[----:B------:R-:W-:Y:S05]  /*1820*/  BRA `(.L_x_29) ;  /* 0x0000000000047947 */ /* 0x000fea0003800000 */
.L_x_23:
[----:B------:R-:W-:-:S07]  /*1830*/  FADD.FTZ R0, R0, R3 ;  /* 0x0000000300007221 */ /* 0x000fce0000010000 */
.L_x_29:
[----:B------:R-:W-:-:S04]  /*1840*/  IMAD.MOV.U32 R3, RZ, RZ, 0x0 ;  /* 0x00000000ff037424 */ /* 0x000fc800078e00ff */
[----:B0-----:R-:W-:Y:S05]  /*1850*/  RET.REL.NODEC R2 `(_Z5splitPfS_S_iiii) ;  /* 0xffffffe402e87950 */ /* 0x001fea0003c3ffff */
.L_x_30:
[----:B------:R-:W-:-:S00]  /*1860*/  BRA `(.L_x_30) ;  /* 0xfffffffc00fc7947 */ /* 0x000fc0000383ffff */
[----:B------:R-:W-:-:S00]  /*1870*/  NOP ;  /* 0x0000000000007918 */ /* 0x000fc00000000000 */
        /* <DEDUP_REMOVED lines=8> */
.L_x_49:


//--------------------- .text._Z13normalisationPfS_i --------------------------
	.section	.text._Z13normalisationPfS_i,"ax",@progbits
	.align	128
        .global         _Z13normalisationPfS_i
        .type           _Z13normalisationPfS_i,@function
        .size           _Z13normalisationPfS_i,(.L_x_50 - _Z13normalisationPfS_i)
        .other          _Z13normalisationPfS_i,@"STO_CUDA_ENTRY STV_DEFAULT"
_Z13normalisationPfS_i:
.text._Z13normalisationPfS_i:
[----:B------:R-:W-:Y:S08]  /*0000*/  LDC R1, c[0x0][0x37c] ;  /* 0x0000df00ff017b82 */ /* 0x000ff00000000800 */
[----:B------:R-:W0:Y:S01]  /*0010*/  LDC.64 R2, c[0x0][0x388] ;  /* 0x0000e200ff027b82 */ /* 0x000e220000000a00 */
[----:B------:R-:W0:Y:S01]  /*0020*/  LDCU.64 UR4, c[0x0][0x358] ;  /* 0x00006b00ff0477ac */ /* 0x000e220008000a00 */
[----:B------:R-:W1:Y:S01]  /*0030*/  S2R R7, SR_CTAID.X ;  /* 0x0000000000077919 */ /* 0x000e620000002500 */
[----:B------:R-:W1:Y:S01]  /*0040*/  S2R R0, SR_TID.X ;  /* 0x0000000000007919 */ /* 0x000e620000002100 */
[----:B------:R-:W1:Y:S01]  /*0050*/  LDCU UR6, c[0x0][0x360] ;  /* 0x00006c00ff0677ac */ /* 0x000e620008000800 */
[----:B------:R-:W2:Y:S01]  /*0060*/  LDCU UR7, c[0x0][0x390] ;  /* 0x00007200ff0777ac */ /* 0x000ea20008000800 */
[----:B0-----:R-:W3:Y:S01]  /*0070*/  LDG.E R3, desc[UR4][R2.64] ;  /* 0x0000000402037981 */ /* 0x001ee2000c1e1900 */
[----:B-1----:R-:W-:Y:S01]  /*0080*/  IMAD R7, R7, UR6, R0 ;  /* 0x0000000607077c24 */ /* 0x002fe2000f8e0200 */
[----:B---3--:R-:W-:-:S04]  /*0090*/  FSETP.NEU.AND P0, PT, R3, RZ, PT ;  /* 0x000000ff0300720b */ /* 0x008fc80003f0d000 */
[----:B--2---:R-:W-:-:S13]  /*00a0*/  ISETP.GE.OR P0, PT, R7, UR7, !P0 ;  /* 0x0000000707007c0c */ /* 0x004fda000c706670 */
[----:B------:R-:W-:Y:S05]  /*00b0*/  @P0 EXIT ;  /* 0x000000000000094d */ /* 0x000fea0003800000 */
[----:B------:R-:W0:Y:S02]  /*00c0*/  LDC.64 R4, c[0x0][0x380] ;  /* 0x0000e000ff047b82 */ /* 0x000e240000000a00 */
[----:B0-----:R-:W-:-:S05]  /*00d0*/  IMAD.WIDE R4, R7, 0x4, R4 ;  /* 0x0000000407047825 */ /* 0x001fca00078e0204 */
[----:B------:R-:W2:Y:S01]  /*00e0*/  LDG.E R0, desc[UR4][R4.64] ;  /* 0x0000000404007981 */ /* 0x000ea2000c1e1900 */
[----:B------:R-:W0:Y:S01]  /*00f0*/  MUFU.RCP R2, R3 ;  /* 0x0000000300027308 */ /* 0x000e220000001000 */
[----:B------:R-:W-:Y:S01]  /*0100*/  BSSY.RECONVERGENT B0, `(.L_x_31) ;  /* 0x000000b000007945 */ /* 0x000fe20003800200 */
[----:B0-----:R-:W-:-:S04]  /*0110*/  FFMA R7, -R3, R2, 1 ;  /* 0x3f80000003077423 */ /* 0x001fc80000000102 */
[----:B------:R-:W-:Y:S02]  /*0120*/  FFMA R7, R2, R7, R2 ;  /* 0x0000000702077223 */ /* 0x000fe40000000002 */
[----:B--2---:R-:W0:Y:S02]  /*0130*/  FCHK P0, R0, R3 ;  /* 0x0000000300007302 */ /* 0x004e240000000000 */
[----:B------:R-:W-:-:S04]  /*0140*/  FFMA R2, R0, R7, RZ ;  /* 0x0000000700027223 */ /* 0x000fc800000000ff */
[----:B------:R-:W-:-:S04]  /*0150*/  FFMA R6, -R3, R2, R0 ;  /* 0x0000000203067223 */ /* 0x000fc80000000100 */
[----:B------:R-:W-:Y:S01]  /*0160*/  FFMA R7, R7, R6, R2 ;  /* 0x0000000607077223 */ /* 0x000fe20000000002 */
[----:B0-----:R-:W-:Y:S06]  /*0170*/  @!P0 BRA `(.L_x_32) ;  /* 0x00000000000c8947 */ /* 0x001fec0003800000 */
[----:B------:R-:W-:-:S07]  /*0180*/  MOV R2, 0x1a0 ;  /* 0x000001a000027802 */ /* 0x000fce0000000f00 */
[----:B------:R-:W-:Y:S05]  /*0190*/  CALL.REL.NOINC `($__internal_1_$__cuda_sm3x_div_rn_noftz_f32_slowpath) ;  /* 0x0000000000107944 */ /* 0x000fea0003c00000 */
[----:B------:R-:W-:-:S07]  /*01a0*/  IMAD.MOV.U32 R7, RZ, RZ, R0 ;  /* 0x000000ffff077224 */ /* 0x000fce00078e0000 */
.L_x_32:
[----:B------:R-:W-:Y:S05]  /*01b0*/  BSYNC.RECONVERGENT B0 ;  /* 0x0000000000007941 */ /* 0x000fea0003800200 */
.L_x_31:
[----:B------:R-:W-:Y:S01]  /*01c0*/  STG.E desc[UR4][R4.64], R7 ;  /* 0x0000000704007986 */ /* 0x000fe2000c101904 */
[----:B------:R-:W-:Y:S05]  /*01d0*/  EXIT ;  /* 0x000000000000794d */ /* 0x000fea0003800000 */
        .weak           $__internal_1_$__cuda_sm3x_div_rn_noftz_f32_slowpath
        .type           $__internal_1_$__cuda_sm3x_div_rn_noftz_f32_slowpath,@function
        .size           $__internal_1_$__cuda_sm3x_div_rn_noftz_f32_slowpath,(.L_x_50 - $__internal_1_$__cuda_sm3x_div_rn_noftz_f32_slowpath)
$__internal_1_$__cuda_sm3x_div_rn_noftz_f32_slowpath:
[--C-:B------:R-:W-:Y:S01]  /*01e0*/  SHF.R.U32.HI R7, RZ, 0x17, R3.reuse ;  /* 0x00000017ff077819 */ /* 0x100fe20000011603 */
[----:B------:R-:W-:Y:S01]  /*01f0*/  BSSY.RECONVERGENT B1, `(.L_x_33) ;  /* 0x0000064000017945 */ /* 0x000fe20003800200 */
[--C-:B------:R-:W-:Y:S01]  /*0200*/  SHF.R.U32.HI R6, RZ, 0x17, R0.reuse ;  /* 0x00000017ff067819 */ /* 0x100fe20000011600 */
[----:B------:R-:W-:Y:S01]  /*0210*/  IMAD.MOV.U32 R8, RZ, RZ, R0 ;  /* 0x000000ffff087224 */ /* 0x000fe200078e0000 */
[----:B------:R-:W-:Y:S01]  /*0220*/  LOP3.LUT R7, R7, 0xff, RZ, 0xc0, !PT ;  /* 0x000000ff07077812 */ /* 0x000fe200078ec0ff */
[----:B------:R-:W-:Y:S01]  /*0230*/  IMAD.MOV.U32 R9, RZ, RZ, R3 ;  /* 0x000000ffff097224 */ /* 0x000fe200078e0003 */
[----:B------:R-:W-:-:S03]  /*0240*/  LOP3.LUT R6, R6, 0xff, RZ, 0xc0, !PT ;  /* 0x000000ff06067812 */ /* 0x000fc600078ec0ff */
[----:B------:R-:W-:Y:S02]  /*0250*/  VIADD R12, R7, 0xffffffff ;  /* 0xffffffff070c7836 */ /* 0x000fe40000000000 */
[----:B------:R-:W-:-:S03]  /*0260*/  VIADD R11, R6, 0xffffffff ;  /* 0xffffffff060b7836 */ /* 0x000fc60000000000 */
        /* <DEDUP_REMOVED lines=25> */
[----:B------:R-:W-:Y:S02]  /*0400*/  @!P1 FFMA R9, R3, 1.84467440737095516160e+19, RZ ;  /* 0x5f80000003099823 */ /* 0x000fe400000000ff */
[----:B------:R-:W-:-:S07]  /*0410*/  @!P1 VIADD R10, R10, 0x40 ;  /* 0x000000400a0a9836 */ /* 0x000fce0000000000 */
.L_x_34:
[----:B------:R-:W-:Y:S01]  /*0420*/  LEA R0, R7, 0xc0800000, 0x17 ;  /* 0xc080000007007811 */ /* 0x000fe200078eb8ff */
[----:B------:R-:W-:Y:S01]  /*0430*/  VIADD R6, R6, 0xffffff81 ;  /* 0xffffff8106067836 */ /* 0x000fe20000000000 */
[----:B------:R-:W-:Y:S03]  /*0440*/  BSSY.RECONVERGENT B2, `(.L_x_39) ;  /* 0x0000035000027945 */ /* 0x000fe60003800200 */
[----:B------:R-:W-:Y:S01]  /*0450*/  IMAD.IADD R9, R9, 0x1, -R0 ;  /* 0x0000000109097824 */ /* 0x000fe200078e0a00 */
[C---:B------:R-:W-:Y:S01]  /*0460*/  IADD3 R7, PT, PT, R6.reuse, 0x7f, -R7 ;  /* 0x0000007f06077810 */ /* 0x040fe20007ffe807 */
[----:B------:R-:W-:Y:S02]  /*0470*/  IMAD R0, R6, -0x800000, R8 ;  /* 0xff80000006007824 */ /* 0x000fe400078e0208 */
[----:B------:R-:W0:Y:S01]  /*0480*/  MUFU.RCP R3, R9 ;  /* 0x0000000900037308 */ /* 0x000e220000001000 */
[----:B------:R-:W-:Y:S01]  /*0490*/  FADD.FTZ R11, -R9, -RZ ;  /* 0x800000ff090b7221 */ /* 0x000fe20000010100 */
[----:B------:R-:W-:-:S03]  /*04a0*/  IMAD.IADD R7, R7, 0x1, R10 ;  /* 0x0000000107077824 */ /* 0x000fc600078e020a */
        /* <DEDUP_REMOVED lines=26> */
[----:B------:R-:W-:Y:S02]  /*0650*/  VIADD R8, R9, 0x20 ;  /* 0x0000002009087836 */ /* 0x000fe40000000000 */
[----:B------:R-:W-:Y:S01]  /*0660*/  LOP3.LUT R7, R7, 0x800000, RZ, 0xfc, !PT ;  /* 0x0080000007077812 */ /* 0x000fe200078efcff */
[----:B------:R-:W-:Y:S01]  /*0670*/  IMAD.MOV R9, RZ, RZ, -R9 ;  /* 0x000000ffff097224 */ /* 0x000fe200078e0a09 */
[----:B------:R-:W-:-:S02]  /*0680*/  FSETP.NEU.FTZ.AND P0, PT, R3, R6, PT ;  /* 0x000000060300720b */ /* 0x000fc40003f1d000 */
[----:B------:R-:W-:Y:S02]  /*0690*/  SHF.L.U32 R8, R7, R8, RZ ;  /* 0x0000000807087219 */ /* 0x000fe400000006ff */
[----:B------:R-:W-:Y:S02]  /*06a0*/  SEL R6, R9, RZ, P2 ;  /* 0x000000ff09067207 */ /* 0x000fe40001000000 */
[----:B------:R-:W-:Y:S02]  /*06b0*/  ISETP.NE.AND P1, PT, R8, RZ, P1 ;  /* 0x000000ff0800720c */ /* 0x000fe40000f25270 */
[----:B------:R-:W-:Y:S02]  /*06c0*/  SHF.R.U32.HI R6, RZ, R6, R7 ;  /* 0x00000006ff067219 */ /* 0x000fe40000011607 */
[----:B------:R-:W-:Y:S02]  /*06d0*/  PLOP3.LUT P0, PT, P0, P1, PT, 0xf8, 0x8f ;  /* 0x00000000008f781c */ /* 0x000fe40000703f70 */
[----:B------:R-:W-:-:S02]  /*06e0*/  SHF.R.U32.HI R8, RZ, 0x1, R6 ;  /* 0x00000001ff087819 */ /* 0x000fc40000011606 */
[----:B------:R-:W-:-:S04]  /*06f0*/  SEL R3, RZ, 0x1, !P0 ;  /* 0x00000001ff037807 */ /* 0x000fc80004000000 */
[----:B------:R-:W-:-:S04]  /*0700*/  LOP3.LUT R3, R3, 0x1, R8, 0xf8, !PT ;  /* 0x0000000103037812 */ /* 0x000fc800078ef808 */
[----:B------:R-:W-:-:S05]  /*0710*/  LOP3.LUT R3, R3, R6, RZ, 0xc0, !PT ;  /* 0x0000000603037212 */ /* 0x000fca00078ec0ff */
[----:B------:R-:W-:-:S05]  /*0720*/  IMAD.IADD R3, R8, 0x1, R3 ;  /* 0x0000000108037824 */ /* 0x000fca00078e0203 */
[----:B------:R-:W-:Y:S01]  /*0730*/  LOP3.LUT R0, R3, R0, RZ, 0xfc, !PT ;  /* 0x0000000003007212 */ /* 0x000fe200078efcff */
[----:B------:R-:W-:Y:S06]  /*0740*/  BRA `(.L_x_42) ;  /* 0x0000000000107947 */ /* 0x000fec0003800000 */
.L_x_41:
[----:B------:R-:W-:-:S04]  /*0750*/  LOP3.LUT R0, R0, 0x80000000, RZ, 0xc0, !PT ;  /* 0x8000000000007812 */ /* 0x000fc800078ec0ff */
[----:B------:R-:W-:Y:S01]  /*0760*/  LOP3.LUT R0, R0, 0x7f800000, RZ, 0xfc, !PT ;  /* 0x7f80000000007812 */ /* 0x000fe200078efcff */
[----:B------:R-:W-:Y:S06]  /*0770*/  BRA `(.L_x_42) ;  /* 0x0000000000047947 */ /* 0x000fec0003800000 */
.L_x_40:
[----:B------:R-:W-:-:S07]  /*0780*/  IMAD R0, R7, 0x800000, R0 ;  /* 0x0080000007007824 */ /* 0x000fce00078e0200 */
.L_x_42:
[----:B------:R-:W-:Y:S05]  /*0790*/  BSYNC.RECONVERGENT B2 ;  /* 0x0000000000027941 */ /* 0x000fea0003800200 */
.L_x_39:
[----:B------:R-:W-:Y:S05]  /*07a0*/  BRA `(.L_x_43) ;  /* 0x0000000000207947 */ /* 0x000fea0003800000 */
.L_x_38:
[----:B------:R-:W-:-:S04]  /*07b0*/  LOP3.LUT R0, R9, 0x80000000, R8, 0x48, !PT ;  /* 0x8000000009007812 */ /* 0x000fc800078e4808 */
[----:B------:R-:W-:Y:S01]  /*07c0*/  LOP3.LUT R0, R0, 0x7f800000, RZ, 0xfc, !PT ;  /* 0x7f80000000007812 */ /* 0x000fe200078efcff */
[----:B------:R-:W-:Y:S06]  /*07d0*/  BRA `(.L_x_43) ;  /* 0x0000000000147947 */ /* 0x000fec0003800000 */
.L_x_37:
[----:B------:R-:W-:Y:S01]  /*07e0*/  LOP3.LUT R0, R9, 0x80000000, R8, 0x48, !PT ;  /* 0x8000000009007812 */ /* 0x000fe200078e4808 */
[----:B------:R-:W-:Y:S06]  /*07f0*/  BRA `(.L_x_43) ;  /* 0x00000000000c7947 */ /* 0x000fec0003800000 */
.L_x_36:
[----:B------:R-:W0:Y:S01]  /*0800*/  MUFU.RSQ R0, -QNAN ;  /* 0xffc0000000007908 */ /* 0x000e220000001400 */
[----:B------:R-:W-:Y:S05]  /*0810*/  BRA `(.L_x_43) ;  /* 0x0000000000047947 */ /* 0x000fea0003800000 */
.L_x_35:
[----:B------:R-:W-:-:S07]  /*0820*/  FADD.FTZ R0, R0, R3 ;  /* 0x0000000300007221 */ /* 0x000fce0000010000 */
.L_x_43:
[----:B------:R-:W-:Y:S05]  /*0830*/  BSYNC.RECONVERGENT B1 ;  /* 0x0000000000017941 */ /* 0x000fea0003800200 */
.L_x_33:
[----:B------:R-:W-:-:S04]  /*0840*/  IMAD.MOV.U32 R3, RZ, RZ, 0x0 ;  /* 0x00000000ff037424 */ /* 0x000fc800078e00ff */
[----:B0-----:R-:W-:Y:S05]  /*0850*/  RET.REL.NODEC R2 `(_Z13normalisationPfS_i) ;  /* 0xfffffff402e87950 */ /* 0x001fea0003c3ffff */
.L_x_44:
        /* <DEDUP_REMOVED lines=10> */
.L_x_50:


//--------------------- .text._Z16findMaxAndAssignPfS_iii --------------------------
	.section	.text._Z16findMaxAndAssignPfS_iii,"ax",@progbits
	.align	128
        .global         _Z16findMaxAndAssignPfS_iii
        .type           _Z16findMaxAndAssignPfS_iii,@function
        .size           _Z16findMaxAndAssignPfS_iii,(.L_x_53 - _Z16findMaxAndAssignPfS_iii)
        .other          _Z16findMaxAndAssignPfS_iii,@"STO_CUDA_ENTRY STV_DEFAULT"
_Z16findMaxAndAssignPfS_iii:
.text._Z16findMaxAndAssignPfS_iii:
[----:B------:R-:W-:Y:S01]  /*0000*/  LDC R1, c[0x0][0x37c] ;  /* 0x0000df00ff017b82 */ /* 0x000fe20000000800 */
[----:B------:R-:W0:Y:S07]  /*0010*/  S2R R7, SR_TID.X ;  /* 0x0000000000077919 */ /* 0x000e2e0000002100 */
[----:B------:R-:W0:Y:S01]  /*0020*/  S2UR UR7, SR_CTAID.X ;  /* 0x00000000000779c3 */ /* 0x000e220000002500 */
[----:B------:R-:W1:Y:S07]  /*0030*/  LDCU.64 UR4, c[0x0][0x390] ;  /* 0x00007200ff0477ac */ /* 0x000e6e0008000a00 */
[----:B------:R-:W0:Y:S01]  /*0040*/  LDC R0, c[0x0][0x360] ;  /* 0x0000d800ff007b82 */ /* 0x000e220000000800 */
[----:B-1----:R-:W-:Y:S01]  /*0050*/  UIMAD UR4, UR5, UR4, URZ ;  /* 0x00000004050472a4 */ /* 0x002fe2000f8e02ff */
[----:B0-----:R-:W-:-:S05]  /*0060*/  IMAD R5, R0, UR7, R7 ;  /* 0x0000000700057c24 */ /* 0x001fca000f8e0207 */
[----:B------:R-:W-:-:S13]  /*0070*/  ISETP.GE.AND P0, PT, R5, UR4, PT ;  /* 0x0000000405007c0c */ /* 0x000fda000bf06270 */
[----:B------:R-:W-:Y:S05]  /*0080*/  @P0 EXIT ;  /* 0x000000000000094d */ /* 0x000fea0003800000 */
[----:B------:R-:W0:Y:S01]  /*0090*/  LDC.64 R2, c[0x0][0x380] ;  /* 0x0000e000ff027b82 */ /* 0x000e220000000a00 */
[----:B------:R-:W1:Y:S01]  /*00a0*/  LDCU.64 UR8, c[0x0][0x358] ;  /* 0x00006b00ff0877ac */ /* 0x000e620008000a00 */
[----:B0-----:R-:W-:-:S06]  /*00b0*/  IMAD.WIDE R2, R5, 0x4, R2 ;  /* 0x0000000405027825 */ /* 0x001fcc00078e0202 */
[----:B-1----:R-:W2:Y:S01]  /*00c0*/  LDG.E R2, desc[UR8][R2.64] ;  /* 0x0000000802027981 */ /* 0x002ea2000c1e1900 */
[----:B------:R-:W0:Y:S01]  /*00d0*/  S2UR UR5, SR_CgaCtaId ;  /* 0x00000000000579c3 */ /* 0x000e220000008800 */
[----:B------:R-:W-:Y:S01]  /*00e0*/  UMOV UR4, 0x400 ;  /* 0x0000040000047882 */ /* 0x000fe20000000000 */
[----:B------:R-:W-:Y:S01]  /*00f0*/  ISETP.GE.U32.AND P0, PT, R0, 0x2, PT ;  /* 0x000000020000780c */ /* 0x000fe20003f06070 */
[----:B0-----:R-:W-:-:S06]  /*0100*/  ULEA UR4, UR5, UR4, 0x18 ;  /* 0x0000000405047291 */ /* 0x001fcc000f8ec0ff */
[----:B------:R-:W-:-:S05]  /*0110*/  LEA R5, R7, UR4, 0x2 ;  /* 0x0000000407057c11 */ /* 0x000fca000f8e10ff */
[----:B--2---:R0:W-:Y:S01]  /*0120*/  STS [R5], R2 ;  /* 0x0000000205007388 */ /* 0x0041e20000000800 */
[----:B------:R-:W-:Y:S05]  /*0130*/  @!P0 BRA `(.L_x_45) ;  /* 0x00000000002c8947 */ /* 0x000fea0003800000 */
.L_x_46:
[----:B------:R-:W-:Y:S01]  /*0140*/  BAR.SYNC.DEFER_BLOCKING 0x0 ;  /* 0x0000000000007b1d */ /* 0x000fe20000010000 */
[----:B------:R-:W-:-:S04]  /*0150*/  SHF.R.U32.HI R4, RZ, 0x1, R0 ;  /* 0x00000001ff047819 */ /* 0x000fc80000011600 */
[----:B------:R-:W-:-:S13]  /*0160*/  ISETP.GE.U32.AND P0, PT, R7, R4, PT ;  /* 0x000000040700720c */ /* 0x000fda0003f06070 */
[----:B------:R-:W-:Y:S01]  /*0170*/  @!P0 IMAD R3, R4, 0x4, R5 ;  /* 0x0000000404038824 */ /* 0x000fe200078e0205 */
[----:B0-----:R-:W-:Y:S05]  /*0180*/  @!P0 LDS R2, [R5] ;  /* 0x0000000005028984 */ /* 0x001fea0000000800 */
[----:B------:R-:W0:Y:S02]  /*0190*/  @!P0 LDS R3, [R3] ;  /* 0x0000000003038984 */ /* 0x000e240000000800 */
[----:B0-----:R-:W-:-:S05]  /*01a0*/  @!P0 FMNMX R2, R2, R3, !PT ;  /* 0x0000000302028209 */ /* 0x001fca0007800000 */
[----:B------:R1:W-:Y:S01]  /*01b0*/  @!P0 STS [R5], R2 ;  /* 0x0000000205008388 */ /* 0x0003e20000000800 */
[----:B------:R-:W-:Y:S01]  /*01c0*/  ISETP.GT.U32.AND P0, PT, R0, 0x3, PT ;  /* 0x000000030000780c */ /* 0x000fe20003f04070 */
[----:B------:R-:W-:-:S12]  /*01d0*/  IMAD.MOV.U32 R0, RZ, RZ, R4 ;  /* 0x000000ffff007224 */ /* 0x000fd800078e0004 */
[----:B-1----:R-:W-:Y:S05]  /*01e0*/  @P0 BRA `(.L_x_46) ;  /* 0xfffffffc00d40947 */ /* 0x002fea000383ffff */
.L_x_45:
[----:B------:R-:W1:Y:S01]  /*01f0*/  LDCU.64 UR4, c[0x0][0x390] ;  /* 0x00007200ff0477ac */ /* 0x000e620008000a00 */
[----:B------:R-:W-:Y:S01]  /*0200*/  ISETP.NE.AND P0, PT, R7, RZ, PT ;  /* 0x000000ff0700720c */ /* 0x000fe20003f05270 */
[----:B-1----:R-:W-:-:S04]  /*0210*/  UIMAD UR5, UR5, UR4, URZ ;  /* 0x00000004050572a4 */ /* 0x002fc8000f8e02ff */
[----:B------:R-:W-:-:S04]  /*0220*/  USHF.R.S32.HI UR4, URZ, 0x1f, UR5 ;  /* 0x0000001fff047899 */ /* 0x000fc80008011405 */
[----:B------:R-:W-:-:S04]  /*0230*/  ULEA.HI UR4, UR4, UR5, URZ, 0xa ;  /* 0x0000000504047291 */ /* 0x000fc8000f8f50ff */
[----:B------:R-:W-:Y:S08]  /*0240*/  @P0 EXIT ;  /* 0x000000000000094d */ /* 0x000ff00003800000 */
[----:B------:R-:W1:Y:S01]  /*0250*/  S2UR UR6, SR_CgaCtaId ;  /* 0x00000000000679c3 */ /* 0x000e620000008800 */
[----:B------:R-:W-:-:S07]  /*0260*/  UMOV UR5, 0x400 ;  /* 0x0000040000057882 */ /* 0x000fce0000000000 */
[----:B------:R-:W2:Y:S08]  /*0270*/  LDC R7, c[0x0][0x398] ;  /* 0x0000e600ff077b82 */ /* 0x000eb00000000800 */
[----:B0-----:R-:W0:Y:S01]  /*0280*/  LDC.64 R2, c[0x0][0x388] ;  /* 0x0000e200ff027b82 */ /* 0x001e220000000a00 */
[----:B-1----:R-:W-:-:S09]  /*0290*/  ULEA UR5, UR6, UR5, 0x18 ;  /* 0x0000000506057291 */ /* 0x002fd2000f8ec0ff */
[----:B------:R-:W1:Y:S01]  /*02a0*/  LDS R5, [UR5] ;  /* 0x00000005ff057984 */ /* 0x000e620008000800 */
[----:B------:R-:W-:-:S06]  /*02b0*/  USHF.R.S32.HI UR5, URZ, 0xa, UR4 ;  /* 0x0000000aff057899 */ /* 0x000fcc0008011404 */
[----:B------:R-:W-:-:S06]  /*02c0*/  I2FP.F32.S32 R0, UR5 ;  /* 0x0000000500007c45 */ /* 0x000fcc0008201400 */
[----:B------:R-:W2:Y:S02]  /*02d0*/  F2I.TRUNC.NTZ R0, R0 ;  /* 0x0000000000007305 */ /* 0x000ea4000020f100 */
[----:B--2---:R-:W-:-:S04]  /*02e0*/  IMAD R7, R0, R7, UR7 ;  /* 0x0000000700077e24 */ /* 0x004fc8000f8e0207 */
[----:B0-----:R-:W-:-:S05]  /*02f0*/  IMAD.WIDE R2, R7, 0x4, R2 ;  /* 0x0000000407027825 */ /* 0x001fca00078e0202 */
[----:B-1----:R-:W-:Y:S01]  /*0300*/  STG.E desc[UR8][R2.64], R5 ;  /* 0x0000000502007986 */ /* 0x002fe2000c101908 */
[----:B------:R-:W-:Y:S05]  /*0310*/  EXIT ;  /* 0x000000000000794d */ /* 0x000fea0003800000 */
.L_x_47:
        /* <DEDUP_REMOVED lines=14> */
.L_x_53:


//--------------------- .text._Z17setNegativeToZeroPfii --------------------------
	.section	.text._Z17setNegativeToZeroPfii,"ax",@progbits
	.align	128
        .global         _Z17setNegativeToZeroPfii
        .type           _Z17setNegativeToZeroPfii,@function
        .size           _Z17setNegativeToZeroPfii,(.L_x_54 - _Z17setNegativeToZeroPfii)
        .other          _Z17setNegativeToZeroPfii,@"STO_CUDA_ENTRY STV_DEFAULT"
_Z17setNegativeToZeroPfii:
.text._Z17setNegativeToZeroPfii:
        /* <DEDUP_REMOVED lines=11> */
[----:B0-----:R-:W-:-:S05]  /*00b0*/  IMAD.WIDE R2, R5, 0x4, R2 ;  /* 0x0000000405027825 */ /* 0x001fca00078e0202 */
[----:B-1----:R-:W2:Y:S02]  /*00c0*/  LDG.E R0, desc[UR4][R2.64] ;  /* 0x0000000402007981 */ /* 0x002ea4000c1e1900 */
[----:B--2---:R-:W-:-:S04]  /*00d0*/  FSETP.GEU.AND P0, PT, R0, RZ, PT ;  /* 0x000000ff0000720b */ /* 0x004fc80003f0e000 */
[----:B------:R-:W-:-:S05]  /*00e0*/  FSEL R5, R0, RZ, P0 ;  /* 0x000000ff00057208 */ /* 0x000fca0000000000 */
[----:B------:R-:W-:Y:S01]  /*00f0*/  STG.E desc[UR4][R2.64], R5 ;  /* 0x0000000502007986 */ /* 0x000fe2000c101904 */
[----:B------:R-:W-:Y:S05]  /*0100*/  EXIT ;  /* 0x000000000000794d */ /* 0x000fea0003800000 */
.L_x_48:
        /* <DEDUP_REMOVED lines=15> */
.L_x_54:


//--------------------- .nv.shared._Z5splitPfS_S_iiii --------------------------
	.section	.nv.shared._Z5splitPfS_S_iiii,"aw",@nobits
	.sectionflags	@""
	.align	16
	.zero		1024


//--------------------- .nv.shared.reserved.0     --------------------------
	.section	.nv.shared.reserved.0,"aw",@nobits
	.weak		__nv_reservedSMEM_offset_0_alias
	.size		__nv_reservedSMEM_offset_0_alias, 0, 64
	.other		__nv_reservedSMEM_offset_0_alias,@"STO_CUDA_RESERVED_SHARED STV_DEFAULT"
__nv_reservedSMEM_offset_0_alias:
	.zero		0
	.zero		64


//--------------------- .nv.shared._Z13normalisationPfS_i --------------------------
	.section	.nv.shared._Z13normalisationPfS_i,"aw",@nobits
	.sectionflags	@""
	.align	16
	.zero		1024


//--------------------- .nv.shared._Z16findMaxAndAssignPfS_iii --------------------------
	.section	.nv.shared._Z16findMaxAndAssignPfS_iii,"aw",@nobits
	.sectionflags	@""
	.align	16
	.zero		1024


//--------------------- .nv.shared._Z17setNegativeToZeroPfii --------------------------
	.section	.nv.shared._Z17setNegativeToZeroPfii,"aw",@nobits
	.sectionflags	@""
	.align	16
	.zero		1024


//--------------------- .nv.constant0._Z5splitPfS_S_iiii --------------------------
	.section	.nv.constant0._Z5splitPfS_S_iiii,"a",@progbits
	.sectionflags	@""
	.align	4
.nv.constant0._Z5splitPfS_S_iiii:
	.zero		936


//--------------------- .nv.constant0._Z13normalisationPfS_i --------------------------
	.section	.nv.constant0._Z13normalisationPfS_i,"a",@progbits
	.sectionflags	@""
	.align	4
.nv.constant0._Z13normalisationPfS_i:
	.zero		916


//--------------------- .nv.constant0._Z16findMaxAndAssignPfS_iii --------------------------
	.section	.nv.constant0._Z16findMaxAndAssignPfS_iii,"a",@progbits
	.sectionflags	@""
	.align	4
.nv.constant0._Z16findMaxAndAssignPfS_iii:
	.zero		924


//--------------------- .nv.constant0._Z17setNegativeToZeroPfii --------------------------
	.section	.nv.constant0._Z17setNegativeToZeroPfii,"a",@progbits
	.sectionflags	@""
	.align	4
.nv.constant0._Z17setNegativeToZeroPfii:
	.zero		912


//--------------------- SYMBOLS --------------------------

	.type		.nv.reservedSmem.offset0,@object
	.size		.nv.reservedSmem.offset0,0x4
	.type		.nv.reservedSmem.cap,@object
	.size		.nv.reservedSmem.cap,0x4
